//
// Generated by NVIDIA NVVM Compiler
//
// Compiler Build ID: CL-36424714
// Cuda compilation tools, release 13.0, V13.0.88
// Based on NVVM 20.0.0
//

.version 9.0
.target sm_100
.address_size 64

	// .globl	fused_swiglu_bf16

.visible .entry fused_swiglu_bf16(
	.param .u64 .ptr .align 1 fused_swiglu_bf16_param_0,
	.param .u64 .ptr .align 1 fused_swiglu_bf16_param_1,
	.param .u64 .ptr .align 1 fused_swiglu_bf16_param_2,
	.param .u32 fused_swiglu_bf16_param_3
)
{
	.reg .pred 	%p<15>;
	.reg .b16 	%rs<31>;
	.reg .b32 	%r<52>;
	.reg .b32 	%f<147>;
	.reg .b64 	%rd<41>;

	ld.param.u64 	%rd11, [fused_swiglu_bf16_param_0];
	ld.param.u64 	%rd12, [fused_swiglu_bf16_param_1];
	ld.param.u64 	%rd13, [fused_swiglu_bf16_param_2];
	ld.param.u32 	%r14, [fused_swiglu_bf16_param_3];
	cvta.to.global.u64 	%rd1, %rd11;
	cvta.to.global.u64 	%rd2, %rd13;
	cvta.to.global.u64 	%rd3, %rd12;
	mov.u32 	%r15, %ctaid.x;
	cvt.u64.u32 	%rd14, %r15;
	cvt.s64.s32 	%rd15, %r14;
	mul.lo.s64 	%rd4, %rd15, %rd14;
	shl.b64 	%rd16, %rd4, 1;
	add.s64 	%rd17, %rd12, %rd16;
	add.s64 	%rd18, %rd13, %rd16;
	or.b64  	%rd20, %rd17, %rd18;
	and.b64  	%rd21, %rd20, 15;
	setp.ne.s64 	%p4, %rd21, 0;
	mov.pred 	%p14, 0;
	@%p4 bra 	$L__BB0_2;
	add.s64 	%rd23, %rd11, %rd16;
	and.b64  	%rd24, %rd23, 15;
	setp.eq.s64 	%p14, %rd24, 0;
$L__BB0_2:
	add.s64 	%rd5, %rd3, %rd16;
	add.s64 	%rd6, %rd2, %rd16;
	add.s64 	%rd7, %rd1, %rd16;
	setp.lt.s32 	%p5, %r14, 8;
	not.pred 	%p6, %p14;
	or.pred  	%p7, %p5, %p6;
	@%p7 bra 	$L__BB0_9;
	shr.u32 	%r1, %r14, 3;
	mov.u32 	%r2, %tid.x;
	setp.ge.u32 	%p10, %r2, %r1;
	@%p10 bra 	$L__BB0_6;
	mov.u32 	%r3, %ntid.x;
	mul.wide.u32 	%rd31, %r2, 16;
	add.s64 	%rd40, %rd16, %rd31;
	mul.wide.u32 	%rd35, %r3, 16;
	mov.u32 	%r49, %r2;
$L__BB0_5:
	add.s64 	%rd32, %rd3, %rd40;
	ld.global.nc.v4.u32 	{%r18, %r19, %r20, %r21}, [%rd32];
	add.s64 	%rd33, %rd2, %rd40;
	ld.global.nc.v4.u32 	{%r22, %r23, %r24, %r25}, [%rd33];
	mov.b32 	{%rs4, %rs7}, %r18;
	// begin inline asm
	{ cvt.f32.bf16 %f17, %rs4;}

	// end inline asm
	mov.b32 	{%rs5, %rs8}, %r22;
	// begin inline asm
	{ cvt.f32.bf16 %f18, %rs5;}

	// end inline asm
	fma.rn.f32 	%f41, %f17, 0fBBBB989D, 0f3F000000;
	cvt.sat.f32.f32 	%f42, %f41;
	mov.f32 	%f43, 0f4B400001;
	mov.f32 	%f44, 0f437C0000;
	fma.rm.f32 	%f45, %f42, %f44, %f43;
	add.f32 	%f46, %f45, 0fCB40007F;
	neg.f32 	%f47, %f46;
	fma.rn.f32 	%f48, %f17, 0fBFB8AA3B, %f47;
	fma.rn.f32 	%f49, %f17, 0fB2A57060, %f48;
	mov.b32 	%r26, %f45;
	shl.b32 	%r27, %r26, 23;
	mov.b32 	%f50, %r27;
	ex2.approx.ftz.f32 	%f51, %f49;
	fma.rn.f32 	%f52, %f51, %f50, 0f3F800000;
	div.rn.f32 	%f53, %f17, %f52;
	mul.f32 	%f19, %f18, %f53;
	// begin inline asm
	{  cvt.rn.bf16.f32 %rs6, %f19;}

	// end inline asm
	// begin inline asm
	{ cvt.f32.bf16 %f20, %rs7;}

	// end inline asm
	// begin inline asm
	{ cvt.f32.bf16 %f21, %rs8;}

	// end inline asm
	fma.rn.f32 	%f54, %f20, 0fBBBB989D, 0f3F000000;
	cvt.sat.f32.f32 	%f55, %f54;
	fma.rm.f32 	%f56, %f55, %f44, %f43;
	add.f32 	%f57, %f56, 0fCB40007F;
	neg.f32 	%f58, %f57;
	fma.rn.f32 	%f59, %f20, 0fBFB8AA3B, %f58;
	fma.rn.f32 	%f60, %f20, 0fB2A57060, %f59;
	mov.b32 	%r28, %f56;
	shl.b32 	%r29, %r28, 23;
	mov.b32 	%f61, %r29;
	ex2.approx.ftz.f32 	%f62, %f60;
	fma.rn.f32 	%f63, %f62, %f61, 0f3F800000;
	div.rn.f32 	%f64, %f20, %f63;
	mul.f32 	%f22, %f21, %f64;
	// begin inline asm
	{  cvt.rn.bf16.f32 %rs9, %f22;}

	// end inline asm
	mov.b32 	{%rs10, %rs13}, %r19;
	// begin inline asm
	{ cvt.f32.bf16 %f23, %rs10;}

	// end inline asm
	mov.b32 	{%rs11, %rs14}, %r23;
	// begin inline asm
	{ cvt.f32.bf16 %f24, %rs11;}

	// end inline asm
	fma.rn.f32 	%f65, %f23, 0fBBBB989D, 0f3F000000;
	cvt.sat.f32.f32 	%f66, %f65;
	fma.rm.f32 	%f67, %f66, %f44, %f43;
	add.f32 	%f68, %f67, 0fCB40007F;
	neg.f32 	%f69, %f68;
	fma.rn.f32 	%f70, %f23, 0fBFB8AA3B, %f69;
	fma.rn.f32 	%f71, %f23, 0fB2A57060, %f70;
	mov.b32 	%r30, %f67;
	shl.b32 	%r31, %r30, 23;
	mov.b32 	%f72, %r31;
	ex2.approx.ftz.f32 	%f73, %f71;
	fma.rn.f32 	%f74, %f73, %f72, 0f3F800000;
	div.rn.f32 	%f75, %f23, %f74;
	mul.f32 	%f25, %f24, %f75;
	// begin inline asm
	{  cvt.rn.bf16.f32 %rs12, %f25;}

	// end inline asm
	// begin inline asm
	{ cvt.f32.bf16 %f26, %rs13;}

	// end inline asm
	// begin inline asm
	{ cvt.f32.bf16 %f27, %rs14;}

	// end inline asm
	fma.rn.f32 	%f76, %f26, 0fBBBB989D, 0f3F000000;
	cvt.sat.f32.f32 	%f77, %f76;
	fma.rm.f32 	%f78, %f77, %f44, %f43;
	add.f32 	%f79, %f78, 0fCB40007F;
	neg.f32 	%f80, %f79;
	fma.rn.f32 	%f81, %f26, 0fBFB8AA3B, %f80;
	fma.rn.f32 	%f82, %f26, 0fB2A57060, %f81;
	mov.b32 	%r32, %f78;
	shl.b32 	%r33, %r32, 23;
	mov.b32 	%f83, %r33;
	ex2.approx.ftz.f32 	%f84, %f82;
	fma.rn.f32 	%f85, %f84, %f83, 0f3F800000;
	div.rn.f32 	%f86, %f26, %f85;
	mul.f32 	%f28, %f27, %f86;
	// begin inline asm
	{  cvt.rn.bf16.f32 %rs15, %f28;}

	// end inline asm
	mov.b32 	{%rs16, %rs19}, %r20;
	// begin inline asm
	{ cvt.f32.bf16 %f29, %rs16;}

	// end inline asm
	mov.b32 	{%rs17, %rs20}, %r24;
	// begin inline asm
	{ cvt.f32.bf16 %f30, %rs17;}

	// end inline asm
	fma.rn.f32 	%f87, %f29, 0fBBBB989D, 0f3F000000;
	cvt.sat.f32.f32 	%f88, %f87;
	fma.rm.f32 	%f89, %f88, %f44, %f43;
	add.f32 	%f90, %f89, 0fCB40007F;
	neg.f32 	%f91, %f90;
	fma.rn.f32 	%f92, %f29, 0fBFB8AA3B, %f91;
	fma.rn.f32 	%f93, %f29, 0fB2A57060, %f92;
	mov.b32 	%r34, %f89;
	shl.b32 	%r35, %r34, 23;
	mov.b32 	%f94, %r35;
	ex2.approx.ftz.f32 	%f95, %f93;
	fma.rn.f32 	%f96, %f95, %f94, 0f3F800000;
	div.rn.f32 	%f97, %f29, %f96;
	mul.f32 	%f31, %f30, %f97;
	// begin inline asm
	{  cvt.rn.bf16.f32 %rs18, %f31;}

	// end inline asm
	// begin inline asm
	{ cvt.f32.bf16 %f32, %rs19;}

	// end inline asm
	// begin inline asm
	{ cvt.f32.bf16 %f33, %rs20;}

	// end inline asm
	fma.rn.f32 	%f98, %f32, 0fBBBB989D, 0f3F000000;
	cvt.sat.f32.f32 	%f99, %f98;
	fma.rm.f32 	%f100, %f99, %f44, %f43;
	add.f32 	%f101, %f100, 0fCB40007F;
	neg.f32 	%f102, %f101;
	fma.rn.f32 	%f103, %f32, 0fBFB8AA3B, %f102;
	fma.rn.f32 	%f104, %f32, 0fB2A57060, %f103;
	mov.b32 	%r36, %f100;
	shl.b32 	%r37, %r36, 23;
	mov.b32 	%f105, %r37;
	ex2.approx.ftz.f32 	%f106, %f104;
	fma.rn.f32 	%f107, %f106, %f105, 0f3F800000;
	div.rn.f32 	%f108, %f32, %f107;
	mul.f32 	%f34, %f33, %f108;
	// begin inline asm
	{  cvt.rn.bf16.f32 %rs21, %f34;}

	// end inline asm
	mov.b32 	{%rs22, %rs25}, %r21;
	// begin inline asm
	{ cvt.f32.bf16 %f35, %rs22;}

	// end inline asm
	mov.b32 	{%rs23, %rs26}, %r25;
	// begin inline asm
	{ cvt.f32.bf16 %f36, %rs23;}

	// end inline asm
	fma.rn.f32 	%f109, %f35, 0fBBBB989D, 0f3F000000;
	cvt.sat.f32.f32 	%f110, %f109;
	fma.rm.f32 	%f111, %f110, %f44, %f43;
	add.f32 	%f112, %f111, 0fCB40007F;
	neg.f32 	%f113, %f112;
	fma.rn.f32 	%f114, %f35, 0fBFB8AA3B, %f113;
	fma.rn.f32 	%f115, %f35, 0fB2A57060, %f114;
	mov.b32 	%r38, %f111;
	shl.b32 	%r39, %r38, 23;
	mov.b32 	%f116, %r39;
	ex2.approx.ftz.f32 	%f117, %f115;
	fma.rn.f32 	%f118, %f117, %f116, 0f3F800000;
	div.rn.f32 	%f119, %f35, %f118;
	mul.f32 	%f37, %f36, %f119;
	// begin inline asm
	{  cvt.rn.bf16.f32 %rs24, %f37;}

	// end inline asm
	// begin inline asm
	{ cvt.f32.bf16 %f38, %rs25;}

	// end inline asm
	// begin inline asm
	{ cvt.f32.bf16 %f39, %rs26;}

	// end inline asm
	fma.rn.f32 	%f120, %f38, 0fBBBB989D, 0f3F000000;
	cvt.sat.f32.f32 	%f121, %f120;
	fma.rm.f32 	%f122, %f121, %f44, %f43;
	add.f32 	%f123, %f122, 0fCB40007F;
	neg.f32 	%f124, %f123;
	fma.rn.f32 	%f125, %f38, 0fBFB8AA3B, %f124;
	fma.rn.f32 	%f126, %f38, 0fB2A57060, %f125;
	mov.b32 	%r40, %f122;
	shl.b32 	%r41, %r40, 23;
	mov.b32 	%f127, %r41;
	ex2.approx.ftz.f32 	%f128, %f126;
	fma.rn.f32 	%f129, %f128, %f127, 0f3F800000;
	div.rn.f32 	%f130, %f38, %f129;
	mul.f32 	%f40, %f39, %f130;
	// begin inline asm
	{  cvt.rn.bf16.f32 %rs27, %f40;}

	// end inline asm
	add.s64 	%rd34, %rd1, %rd40;
	mov.b32 	%r42, {%rs24, %rs27};
	mov.b32 	%r43, {%rs18, %rs21};
	mov.b32 	%r44, {%rs12, %rs15};
	mov.b32 	%r45, {%rs6, %rs9};
	st.global.v4.u32 	[%rd34], {%r45, %r44, %r43, %r42};
	add.s32 	%r49, %r49, %r3;
	add.s64 	%rd40, %rd40, %rd35;
	setp.lt.u32 	%p11, %r49, %r1;
	@%p11 bra 	$L__BB0_5;
$L__BB0_6:
	and.b32  	%r46, %r14, 2147483640;
	add.s32 	%r50, %r46, %r2;
	setp.ge.s32 	%p12, %r50, %r14;
	@%p12 bra 	$L__BB0_12;
	mov.u32 	%r7, %ntid.x;
$L__BB0_8:
	mul.wide.s32 	%rd36, %r50, 2;
	add.s64 	%rd37, %rd5, %rd36;
	ld.global.nc.u16 	%rs28, [%rd37];
	// begin inline asm
	{ cvt.f32.bf16 %f131, %rs28;}

	// end inline asm
	add.s64 	%rd38, %rd6, %rd36;
	ld.global.nc.u16 	%rs29, [%rd38];
	// begin inline asm
	{ cvt.f32.bf16 %f132, %rs29;}

	// end inline asm
	fma.rn.f32 	%f134, %f131, 0fBBBB989D, 0f3F000000;
	cvt.sat.f32.f32 	%f135, %f134;
	mov.f32 	%f136, 0f4B400001;
	mov.f32 	%f137, 0f437C0000;
	fma.rm.f32 	%f138, %f135, %f137, %f136;
	add.f32 	%f139, %f138, 0fCB40007F;
	neg.f32 	%f140, %f139;
	fma.rn.f32 	%f141, %f131, 0fBFB8AA3B, %f140;
	fma.rn.f32 	%f142, %f131, 0fB2A57060, %f141;
	mov.b32 	%r47, %f138;
	shl.b32 	%r48, %r47, 23;
	mov.b32 	%f143, %r48;
	ex2.approx.ftz.f32 	%f144, %f142;
	fma.rn.f32 	%f145, %f144, %f143, 0f3F800000;
	div.rn.f32 	%f146, %f131, %f145;
	mul.f32 	%f133, %f132, %f146;
	// begin inline asm
	{  cvt.rn.bf16.f32 %rs30, %f133;}

	// end inline asm
	add.s64 	%rd39, %rd7, %rd36;
	st.global.u16 	[%rd39], %rs30;
	add.s32 	%r50, %r50, %r7;
	setp.lt.s32 	%p13, %r50, %r14;
	@%p13 bra 	$L__BB0_8;
	bra.uni 	$L__BB0_12;
$L__BB0_9:
	mov.u32 	%r51, %tid.x;
	setp.ge.s32 	%p8, %r51, %r14;
	@%p8 bra 	$L__BB0_12;
	mov.u32 	%r11, %ntid.x;
$L__BB0_11:
	mul.wide.s32 	%rd26, %r51, 2;
	add.s64 	%rd27, %rd5, %rd26;
	ld.global.nc.u16 	%rs1, [%rd27];
	// begin inline asm
	{ cvt.f32.bf16 %f1, %rs1;}

	// end inline asm
	add.s64 	%rd28, %rd6, %rd26;
	ld.global.nc.u16 	%rs2, [%rd28];
	// begin inline asm
	{ cvt.f32.bf16 %f2, %rs2;}

	// end inline asm
	fma.rn.f32 	%f4, %f1, 0fBBBB989D, 0f3F000000;
	cvt.sat.f32.f32 	%f5, %f4;
	mov.f32 	%f6, 0f4B400001;
	mov.f32 	%f7, 0f437C0000;
	fma.rm.f32 	%f8, %f5, %f7, %f6;
	add.f32 	%f9, %f8, 0fCB40007F;
	neg.f32 	%f10, %f9;
	fma.rn.f32 	%f11, %f1, 0fBFB8AA3B, %f10;
	fma.rn.f32 	%f12, %f1, 0fB2A57060, %f11;
	mov.b32 	%r16, %f8;
	shl.b32 	%r17, %r16, 23;
	mov.b32 	%f13, %r17;
	ex2.approx.ftz.f32 	%f14, %f12;
	fma.rn.f32 	%f15, %f14, %f13, 0f3F800000;
	div.rn.f32 	%f16, %f1, %f15;
	mul.f32 	%f3, %f2, %f16;
	// begin inline asm
	{  cvt.rn.bf16.f32 %rs3, %f3;}

	// end inline asm
	add.s64 	%rd29, %rd7, %rd26;
	st.global.u16 	[%rd29], %rs3;
	add.s32 	%r51, %r51, %r11;
	setp.lt.s32 	%p9, %r51, %r14;
	@%p9 bra 	$L__BB0_11;
$L__BB0_12:
	ret;

}
	// .globl	fused_swiglu_fp16
.visible .entry fused_swiglu_fp16(
	.param .u64 .ptr .align 1 fused_swiglu_fp16_param_0,
	.param .u64 .ptr .align 1 fused_swiglu_fp16_param_1,
	.param .u64 .ptr .align 1 fused_swiglu_fp16_param_2,
	.param .u32 fused_swiglu_fp16_param_3
)
{
	.reg .pred 	%p<15>;
	.reg .b16 	%rs<31>;
	.reg .b32 	%r<52>;
	.reg .b32 	%f<147>;
	.reg .b64 	%rd<41>;

	ld.param.u64 	%rd11, [fused_swiglu_fp16_param_0];
	ld.param.u64 	%rd12, [fused_swiglu_fp16_param_1];
	ld.param.u64 	%rd13, [fused_swiglu_fp16_param_2];
	ld.param.u32 	%r14, [fused_swiglu_fp16_param_3];
	cvta.to.global.u64 	%rd1, %rd11;
	cvta.to.global.u64 	%rd2, %rd13;
	cvta.to.global.u64 	%rd3, %rd12;
	mov.u32 	%r15, %ctaid.x;
	cvt.u64.u32 	%rd14, %r15;
	cvt.s64.s32 	%rd15, %r14;
	mul.lo.s64 	%rd4, %rd15, %rd14;
	shl.b64 	%rd16, %rd4, 1;
	add.s64 	%rd17, %rd12, %rd16;
	add.s64 	%rd18, %rd13, %rd16;
	or.b64  	%rd20, %rd17, %rd18;
	and.b64  	%rd21, %rd20, 15;
	setp.ne.s64 	%p4, %rd21, 0;
	mov.pred 	%p14, 0;
	@%p4 bra 	$L__BB1_2;
	add.s64 	%rd23, %rd11, %rd16;
	and.b64  	%rd24, %rd23, 15;
	setp.eq.s64 	%p14, %rd24, 0;
$L__BB1_2:
	add.s64 	%rd5, %rd3, %rd16;
	add.s64 	%rd6, %rd2, %rd16;
	add.s64 	%rd7, %rd1, %rd16;
	setp.lt.s32 	%p5, %r14, 8;
	not.pred 	%p6, %p14;
	or.pred  	%p7, %p5, %p6;
	@%p7 bra 	$L__BB1_9;
	shr.u32 	%r1, %r14, 3;
	mov.u32 	%r2, %tid.x;
	setp.ge.u32 	%p10, %r2, %r1;
	@%p10 bra 	$L__BB1_6;
	mov.u32 	%r3, %ntid.x;
	mul.wide.u32 	%rd31, %r2, 16;
	add.s64 	%rd40, %rd16, %rd31;
	mul.wide.u32 	%rd35, %r3, 16;
	mov.u32 	%r49, %r2;
$L__BB1_5:
	add.s64 	%rd32, %rd3, %rd40;
	ld.global.nc.v4.u32 	{%r18, %r19, %r20, %r21}, [%rd32];
	add.s64 	%rd33, %rd2, %rd40;
	ld.global.nc.v4.u32 	{%r22, %r23, %r24, %r25}, [%rd33];
	mov.b32 	{%rs4, %rs7}, %r18;
	// begin inline asm
	{  cvt.f32.f16 %f17, %rs4;}

	// end inline asm
	mov.b32 	{%rs5, %rs8}, %r22;
	// begin inline asm
	{  cvt.f32.f16 %f18, %rs5;}

	// end inline asm
	fma.rn.f32 	%f41, %f17, 0fBBBB989D, 0f3F000000;
	cvt.sat.f32.f32 	%f42, %f41;
	mov.f32 	%f43, 0f4B400001;
	mov.f32 	%f44, 0f437C0000;
	fma.rm.f32 	%f45, %f42, %f44, %f43;
	add.f32 	%f46, %f45, 0fCB40007F;
	neg.f32 	%f47, %f46;
	fma.rn.f32 	%f48, %f17, 0fBFB8AA3B, %f47;
	fma.rn.f32 	%f49, %f17, 0fB2A57060, %f48;
	mov.b32 	%r26, %f45;
	shl.b32 	%r27, %r26, 23;
	mov.b32 	%f50, %r27;
	ex2.approx.ftz.f32 	%f51, %f49;
	fma.rn.f32 	%f52, %f51, %f50, 0f3F800000;
	div.rn.f32 	%f53, %f17, %f52;
	mul.f32 	%f19, %f18, %f53;
	// begin inline asm
	{  cvt.rn.f16.f32 %rs6, %f19;}

	// end inline asm
	// begin inline asm
	{  cvt.f32.f16 %f20, %rs7;}

	// end inline asm
	// begin inline asm
	{  cvt.f32.f16 %f21, %rs8;}

	// end inline asm
	fma.rn.f32 	%f54, %f20, 0fBBBB989D, 0f3F000000;
	cvt.sat.f32.f32 	%f55, %f54;
	fma.rm.f32 	%f56, %f55, %f44, %f43;
	add.f32 	%f57, %f56, 0fCB40007F;
	neg.f32 	%f58, %f57;
	fma.rn.f32 	%f59, %f20, 0fBFB8AA3B, %f58;
	fma.rn.f32 	%f60, %f20, 0fB2A57060, %f59;
	mov.b32 	%r28, %f56;
	shl.b32 	%r29, %r28, 23;
	mov.b32 	%f61, %r29;
	ex2.approx.ftz.f32 	%f62, %f60;
	fma.rn.f32 	%f63, %f62, %f61, 0f3F800000;
	div.rn.f32 	%f64, %f20, %f63;
	mul.f32 	%f22, %f21, %f64;
	// begin inline asm
	{  cvt.rn.f16.f32 %rs9, %f22;}

	// end inline asm
	mov.b32 	{%rs10, %rs13}, %r19;
	// begin inline asm
	{  cvt.f32.f16 %f23, %rs10;}

	// end inline asm
	mov.b32 	{%rs11, %rs14}, %r23;
	// begin inline asm
	{  cvt.f32.f16 %f24, %rs11;}

	// end inline asm
	fma.rn.f32 	%f65, %f23, 0fBBBB989D, 0f3F000000;
	cvt.sat.f32.f32 	%f66, %f65;
	fma.rm.f32 	%f67, %f66, %f44, %f43;
	add.f32 	%f68, %f67, 0fCB40007F;
	neg.f32 	%f69, %f68;
	fma.rn.f32 	%f70, %f23, 0fBFB8AA3B, %f69;
	fma.rn.f32 	%f71, %f23, 0fB2A57060, %f70;
	mov.b32 	%r30, %f67;
	shl.b32 	%r31, %r30, 23;
	mov.b32 	%f72, %r31;
	ex2.approx.ftz.f32 	%f73, %f71;
	fma.rn.f32 	%f74, %f73, %f72, 0f3F800000;
	div.rn.f32 	%f75, %f23, %f74;
	mul.f32 	%f25, %f24, %f75;
	// begin inline asm
	{  cvt.rn.f16.f32 %rs12, %f25;}

	// end inline asm
	// begin inline asm
	{  cvt.f32.f16 %f26, %rs13;}

	// end inline asm
	// begin inline asm
	{  cvt.f32.f16 %f27, %rs14;}

	// end inline asm
	fma.rn.f32 	%f76, %f26, 0fBBBB989D, 0f3F000000;
	cvt.sat.f32.f32 	%f77, %f76;
	fma.rm.f32 	%f78, %f77, %f44, %f43;
	add.f32 	%f79, %f78, 0fCB40007F;
	neg.f32 	%f80, %f79;
	fma.rn.f32 	%f81, %f26, 0fBFB8AA3B, %f80;
	fma.rn.f32 	%f82, %f26, 0fB2A57060, %f81;
	mov.b32 	%r32, %f78;
	shl.b32 	%r33, %r32, 23;
	mov.b32 	%f83, %r33;
	ex2.approx.ftz.f32 	%f84, %f82;
	fma.rn.f32 	%f85, %f84, %f83, 0f3F800000;
	div.rn.f32 	%f86, %f26, %f85;
	mul.f32 	%f28, %f27, %f86;
	// begin inline asm
	{  cvt.rn.f16.f32 %rs15, %f28;}

	// end inline asm
	mov.b32 	{%rs16, %rs19}, %r20;
	// begin inline asm
	{  cvt.f32.f16 %f29, %rs16;}

	// end inline asm
	mov.b32 	{%rs17, %rs20}, %r24;
	// begin inline asm
	{  cvt.f32.f16 %f30, %rs17;}

	// end inline asm
	fma.rn.f32 	%f87, %f29, 0fBBBB989D, 0f3F000000;
	cvt.sat.f32.f32 	%f88, %f87;
	fma.rm.f32 	%f89, %f88, %f44, %f43;
	add.f32 	%f90, %f89, 0fCB40007F;
	neg.f32 	%f91, %f90;
	fma.rn.f32 	%f92, %f29, 0fBFB8AA3B, %f91;
	fma.rn.f32 	%f93, %f29, 0fB2A57060, %f92;
	mov.b32 	%r34, %f89;
	shl.b32 	%r35, %r34, 23;
	mov.b32 	%f94, %r35;
	ex2.approx.ftz.f32 	%f95, %f93;
	fma.rn.f32 	%f96, %f95, %f94, 0f3F800000;
	div.rn.f32 	%f97, %f29, %f96;
	mul.f32 	%f31, %f30, %f97;
	// begin inline asm
	{  cvt.rn.f16.f32 %rs18, %f31;}

	// end inline asm
	// begin inline asm
	{  cvt.f32.f16 %f32, %rs19;}

	// end inline asm
	// begin inline asm
	{  cvt.f32.f16 %f33, %rs20;}

	// end inline asm
	fma.rn.f32 	%f98, %f32, 0fBBBB989D, 0f3F000000;
	cvt.sat.f32.f32 	%f99, %f98;
	fma.rm.f32 	%f100, %f99, %f44, %f43;
	add.f32 	%f101, %f100, 0fCB40007F;
	neg.f32 	%f102, %f101;
	fma.rn.f32 	%f103, %f32, 0fBFB8AA3B, %f102;
	fma.rn.f32 	%f104, %f32, 0fB2A57060, %f103;
	mov.b32 	%r36, %f100;
	shl.b32 	%r37, %r36, 23;
	mov.b32 	%f105, %r37;
	ex2.approx.ftz.f32 	%f106, %f104;
	fma.rn.f32 	%f107, %f106, %f105, 0f3F800000;
	div.rn.f32 	%f108, %f32, %f107;
	mul.f32 	%f34, %f33, %f108;
	// begin inline asm
	{  cvt.rn.f16.f32 %rs21, %f34;}

	// end inline asm
	mov.b32 	{%rs22, %rs25}, %r21;
	// begin inline asm
	{  cvt.f32.f16 %f35, %rs22;}

	// end inline asm
	mov.b32 	{%rs23, %rs26}, %r25;
	// begin inline asm
	{  cvt.f32.f16 %f36, %rs23;}

	// end inline asm
	fma.rn.f32 	%f109, %f35, 0fBBBB989D, 0f3F000000;
	cvt.sat.f32.f32 	%f110, %f109;
	fma.rm.f32 	%f111, %f110, %f44, %f43;
	add.f32 	%f112, %f111, 0fCB40007F;
	neg.f32 	%f113, %f112;
	fma.rn.f32 	%f114, %f35, 0fBFB8AA3B, %f113;
	fma.rn.f32 	%f115, %f35, 0fB2A57060, %f114;
	mov.b32 	%r38, %f111;
	shl.b32 	%r39, %r38, 23;
	mov.b32 	%f116, %r39;
	ex2.approx.ftz.f32 	%f117, %f115;
	fma.rn.f32 	%f118, %f117, %f116, 0f3F800000;
	div.rn.f32 	%f119, %f35, %f118;
	mul.f32 	%f37, %f36, %f119;
	// begin inline asm
	{  cvt.rn.f16.f32 %rs24, %f37;}

	// end inline asm
	// begin inline asm
	{  cvt.f32.f16 %f38, %rs25;}

	// end inline asm
	// begin inline asm
	{  cvt.f32.f16 %f39, %rs26;}

	// end inline asm
	fma.rn.f32 	%f120, %f38, 0fBBBB989D, 0f3F000000;
	cvt.sat.f32.f32 	%f121, %f120;
	fma.rm.f32 	%f122, %f121, %f44, %f43;
	add.f32 	%f123, %f122, 0fCB40007F;
	neg.f32 	%f124, %f123;
	fma.rn.f32 	%f125, %f38, 0fBFB8AA3B, %f124;
	fma.rn.f32 	%f126, %f38, 0fB2A57060, %f125;
	mov.b32 	%r40, %f122;
	shl.b32 	%r41, %r40, 23;
	mov.b32 	%f127, %r41;
	ex2.approx.ftz.f32 	%f128, %f126;
	fma.rn.f32 	%f129, %f128, %f127, 0f3F800000;
	div.rn.f32 	%f130, %f38, %f129;
	mul.f32 	%f40, %f39, %f130;
	// begin inline asm
	{  cvt.rn.f16.f32 %rs27, %f40;}

	// end inline asm
	add.s64 	%rd34, %rd1, %rd40;
	mov.b32 	%r42, {%rs24, %rs27};
	mov.b32 	%r43, {%rs18, %rs21};
	mov.b32 	%r44, {%rs12, %rs15};
	mov.b32 	%r45, {%rs6, %rs9};
	st.global.v4.u32 	[%rd34], {%r45, %r44, %r43, %r42};
	add.s32 	%r49, %r49, %r3;
	add.s64 	%rd40, %rd40, %rd35;
	setp.lt.u32 	%p11, %r49, %r1;
	@%p11 bra 	$L__BB1_5;
$L__BB1_6:
	and.b32  	%r46, %r14, 2147483640;
	add.s32 	%r50, %r46, %r2;
	setp.ge.s32 	%p12, %r50, %r14;
	@%p12 bra 	$L__BB1_12;
	mov.u32 	%r7, %ntid.x;
$L__BB1_8:
	mul.wide.s32 	%rd36, %r50, 2;
	add.s64 	%rd37, %rd5, %rd36;
	ld.global.nc.u16 	%rs28, [%rd37];
	// begin inline asm
	{  cvt.f32.f16 %f131, %rs28;}

	// end inline asm
	add.s64 	%rd38, %rd6, %rd36;
	ld.global.nc.u16 	%rs29, [%rd38];
	// begin inline asm
	{  cvt.f32.f16 %f132, %rs29;}

	// end inline asm
	fma.rn.f32 	%f134, %f131, 0fBBBB989D, 0f3F000000;
	cvt.sat.f32.f32 	%f135, %f134;
	mov.f32 	%f136, 0f4B400001;
	mov.f32 	%f137, 0f437C0000;
	fma.rm.f32 	%f138, %f135, %f137, %f136;
	add.f32 	%f139, %f138, 0fCB40007F;
	neg.f32 	%f140, %f139;
	fma.rn.f32 	%f141, %f131, 0fBFB8AA3B, %f140;
	fma.rn.f32 	%f142, %f131, 0fB2A57060, %f141;
	mov.b32 	%r47, %f138;
	shl.b32 	%r48, %r47, 23;
	mov.b32 	%f143, %r48;
	ex2.approx.ftz.f32 	%f144, %f142;
	fma.rn.f32 	%f145, %f144, %f143, 0f3F800000;
	div.rn.f32 	%f146, %f131, %f145;
	mul.f32 	%f133, %f132, %f146;
	// begin inline asm
	{  cvt.rn.f16.f32 %rs30, %f133;}

	// end inline asm
	add.s64 	%rd39, %rd7, %rd36;
	st.global.u16 	[%rd39], %rs30;
	add.s32 	%r50, %r50, %r7;
	setp.lt.s32 	%p13, %r50, %r14;
	@%p13 bra 	$L__BB1_8;
	bra.uni 	$L__BB1_12;
$L__BB1_9:
	mov.u32 	%r51, %tid.x;
	setp.ge.s32 	%p8, %r51, %r14;
	@%p8 bra 	$L__BB1_12;
	mov.u32 	%r11, %ntid.x;
$L__BB1_11:
	mul.wide.s32 	%rd26, %r51, 2;
	add.s64 	%rd27, %rd5, %rd26;
	ld.global.nc.u16 	%rs1, [%rd27];
	// begin inline asm
	{  cvt.f32.f16 %f1, %rs1;}

	// end inline asm
	add.s64 	%rd28, %rd6, %rd26;
	ld.global.nc.u16 	%rs2, [%rd28];
	// begin inline asm
	{  cvt.f32.f16 %f2, %rs2;}

	// end inline asm
	fma.rn.f32 	%f4, %f1, 0fBBBB989D, 0f3F000000;
	cvt.sat.f32.f32 	%f5, %f4;
	mov.f32 	%f6, 0f4B400001;
	mov.f32 	%f7, 0f437C0000;
	fma.rm.f32 	%f8, %f5, %f7, %f6;
	add.f32 	%f9, %f8, 0fCB40007F;
	neg.f32 	%f10, %f9;
	fma.rn.f32 	%f11, %f1, 0fBFB8AA3B, %f10;
	fma.rn.f32 	%f12, %f1, 0fB2A57060, %f11;
	mov.b32 	%r16, %f8;
	shl.b32 	%r17, %r16, 23;
	mov.b32 	%f13, %r17;
	ex2.approx.ftz.f32 	%f14, %f12;
	fma.rn.f32 	%f15, %f14, %f13, 0f3F800000;
	div.rn.f32 	%f16, %f1, %f15;
	mul.f32 	%f3, %f2, %f16;
	// begin inline asm
	{  cvt.rn.f16.f32 %rs3, %f3;}

	// end inline asm
	add.s64 	%rd29, %rd7, %rd26;
	st.global.u16 	[%rd29], %rs3;
	add.s32 	%r51, %r51, %r11;
	setp.lt.s32 	%p9, %r51, %r14;
	@%p9 bra 	$L__BB1_11;
$L__BB1_12:
	ret;

}
	// .globl	fused_swiglu_fp32
.visible .entry fused_swiglu_fp32(
	.param .u64 .ptr .align 1 fused_swiglu_fp32_param_0,
	.param .u64 .ptr .align 1 fused_swiglu_fp32_param_1,
	.param .u64 .ptr .align 1 fused_swiglu_fp32_param_2,
	.param .u32 fused_swiglu_fp32_param_3
)
{
	.reg .pred 	%p<18>;
	.reg .b32 	%r<64>;
	.reg .b32 	%f<205>;
	.reg .b64 	%rd<51>;

	ld.param.u64 	%rd11, [fused_swiglu_fp32_param_0];
	ld.param.u64 	%rd12, [fused_swiglu_fp32_param_1];
	ld.param.u64 	%rd13, [fused_swiglu_fp32_param_2];
	ld.param.u32 	%r20, [fused_swiglu_fp32_param_3];
	cvta.to.global.u64 	%rd1, %rd11;
	cvta.to.global.u64 	%rd2, %rd13;
	cvta.to.global.u64 	%rd3, %rd12;
	mov.u32 	%r21, %ctaid.x;
	cvt.u64.u32 	%rd14, %r21;
	cvt.s64.s32 	%rd15, %r20;
	mul.lo.s64 	%rd4, %rd15, %rd14;
	shl.b64 	%rd16, %rd4, 2;
	add.s64 	%rd17, %rd12, %rd16;
	add.s64 	%rd18, %rd13, %rd16;
	or.b64  	%rd20, %rd17, %rd18;
	and.b64  	%rd21, %rd20, 15;
	setp.ne.s64 	%p4, %rd21, 0;
	mov.pred 	%p17, 0;
	@%p4 bra 	$L__BB2_2;
	add.s64 	%rd23, %rd11, %rd16;
	and.b64  	%rd24, %rd23, 15;
	setp.eq.s64 	%p17, %rd24, 0;
$L__BB2_2:
	add.s64 	%rd5, %rd3, %rd16;
	add.s64 	%rd6, %rd2, %rd16;
	add.s64 	%rd7, %rd1, %rd16;
	setp.lt.s32 	%p5, %r20, 4;
	not.pred 	%p6, %p17;
	or.pred  	%p7, %p5, %p6;
	@%p7 bra 	$L__BB2_12;
	shr.u32 	%r1, %r20, 2;
	mov.u32 	%r2, %tid.x;
	setp.ge.u32 	%p10, %r2, %r1;
	@%p10 bra 	$L__BB2_9;
	mov.u32 	%r3, %ntid.x;
	add.s32 	%r4, %r2, %r3;
	max.u32 	%r24, %r1, %r4;
	setp.lt.u32 	%p11, %r4, %r1;
	selp.u32 	%r25, 1, 0, %p11;
	add.s32 	%r26, %r4, %r25;
	sub.s32 	%r27, %r24, %r26;
	div.u32 	%r28, %r27, %r3;
	add.s32 	%r5, %r28, %r25;
	and.b32  	%r29, %r5, 1;
	setp.eq.b32 	%p12, %r29, 1;
	mov.u32 	%r61, %r2;
	@%p12 bra 	$L__BB2_6;
	mul.wide.u32 	%rd30, %r2, 16;
	add.s64 	%rd31, %rd5, %rd30;
	ld.global.nc.v4.f32 	{%f17, %f18, %f19, %f20}, [%rd31];
	add.s64 	%rd32, %rd6, %rd30;
	ld.global.nc.v4.f32 	{%f21, %f22, %f23, %f24}, [%rd32];
	fma.rn.f32 	%f25, %f17, 0fBBBB989D, 0f3F000000;
	cvt.sat.f32.f32 	%f26, %f25;
	mov.f32 	%f27, 0f4B400001;
	mov.f32 	%f28, 0f437C0000;
	fma.rm.f32 	%f29, %f26, %f28, %f27;
	add.f32 	%f30, %f29, 0fCB40007F;
	neg.f32 	%f31, %f30;
	fma.rn.f32 	%f32, %f17, 0fBFB8AA3B, %f31;
	fma.rn.f32 	%f33, %f17, 0fB2A57060, %f32;
	mov.b32 	%r30, %f29;
	shl.b32 	%r31, %r30, 23;
	mov.b32 	%f34, %r31;
	ex2.approx.ftz.f32 	%f35, %f33;
	fma.rn.f32 	%f36, %f35, %f34, 0f3F800000;
	div.rn.f32 	%f37, %f17, %f36;
	mul.f32 	%f38, %f21, %f37;
	fma.rn.f32 	%f39, %f18, 0fBBBB989D, 0f3F000000;
	cvt.sat.f32.f32 	%f40, %f39;
	fma.rm.f32 	%f41, %f40, %f28, %f27;
	add.f32 	%f42, %f41, 0fCB40007F;
	neg.f32 	%f43, %f42;
	fma.rn.f32 	%f44, %f18, 0fBFB8AA3B, %f43;
	fma.rn.f32 	%f45, %f18, 0fB2A57060, %f44;
	mov.b32 	%r32, %f41;
	shl.b32 	%r33, %r32, 23;
	mov.b32 	%f46, %r33;
	ex2.approx.ftz.f32 	%f47, %f45;
	fma.rn.f32 	%f48, %f47, %f46, 0f3F800000;
	div.rn.f32 	%f49, %f18, %f48;
	mul.f32 	%f50, %f22, %f49;
	fma.rn.f32 	%f51, %f19, 0fBBBB989D, 0f3F000000;
	cvt.sat.f32.f32 	%f52, %f51;
	fma.rm.f32 	%f53, %f52, %f28, %f27;
	add.f32 	%f54, %f53, 0fCB40007F;
	neg.f32 	%f55, %f54;
	fma.rn.f32 	%f56, %f19, 0fBFB8AA3B, %f55;
	fma.rn.f32 	%f57, %f19, 0fB2A57060, %f56;
	mov.b32 	%r34, %f53;
	shl.b32 	%r35, %r34, 23;
	mov.b32 	%f58, %r35;
	ex2.approx.ftz.f32 	%f59, %f57;
	fma.rn.f32 	%f60, %f59, %f58, 0f3F800000;
	div.rn.f32 	%f61, %f19, %f60;
	mul.f32 	%f62, %f23, %f61;
	fma.rn.f32 	%f63, %f20, 0fBBBB989D, 0f3F000000;
	cvt.sat.f32.f32 	%f64, %f63;
	fma.rm.f32 	%f65, %f64, %f28, %f27;
	add.f32 	%f66, %f65, 0fCB40007F;
	neg.f32 	%f67, %f66;
	fma.rn.f32 	%f68, %f20, 0fBFB8AA3B, %f67;
	fma.rn.f32 	%f69, %f20, 0fB2A57060, %f68;
	mov.b32 	%r36, %f65;
	shl.b32 	%r37, %r36, 23;
	mov.b32 	%f70, %r37;
	ex2.approx.ftz.f32 	%f71, %f69;
	fma.rn.f32 	%f72, %f71, %f70, 0f3F800000;
	div.rn.f32 	%f73, %f20, %f72;
	mul.f32 	%f74, %f24, %f73;
	add.s64 	%rd33, %rd7, %rd30;
	st.global.v4.f32 	[%rd33], {%f38, %f50, %f62, %f74};
	mov.u32 	%r61, %r4;
$L__BB2_6:
	setp.eq.s32 	%p13, %r5, 0;
	@%p13 bra 	$L__BB2_9;
	add.s32 	%r60, %r3, %r61;
	mul.wide.u32 	%rd35, %r61, 16;
	add.s64 	%rd50, %rd16, %rd35;
	shl.b32 	%r55, %r3, 1;
	mul.wide.u32 	%rd44, %r3, 32;
$L__BB2_8:
	ld.param.u64 	%rd49, [fused_swiglu_fp32_param_1];
	cvta.to.global.u64 	%rd36, %rd49;
	add.s64 	%rd37, %rd36, %rd50;
	ld.global.nc.v4.f32 	{%f75, %f76, %f77, %f78}, [%rd37];
	add.s64 	%rd38, %rd2, %rd50;
	ld.global.nc.v4.f32 	{%f79, %f80, %f81, %f82}, [%rd38];
	fma.rn.f32 	%f83, %f75, 0fBBBB989D, 0f3F000000;
	cvt.sat.f32.f32 	%f84, %f83;
	mov.f32 	%f85, 0f4B400001;
	mov.f32 	%f86, 0f437C0000;
	fma.rm.f32 	%f87, %f84, %f86, %f85;
	add.f32 	%f88, %f87, 0fCB40007F;
	neg.f32 	%f89, %f88;
	fma.rn.f32 	%f90, %f75, 0fBFB8AA3B, %f89;
	fma.rn.f32 	%f91, %f75, 0fB2A57060, %f90;
	mov.b32 	%r38, %f87;
	shl.b32 	%r39, %r38, 23;
	mov.b32 	%f92, %r39;
	ex2.approx.ftz.f32 	%f93, %f91;
	fma.rn.f32 	%f94, %f93, %f92, 0f3F800000;
	div.rn.f32 	%f95, %f75, %f94;
	mul.f32 	%f96, %f79, %f95;
	fma.rn.f32 	%f97, %f76, 0fBBBB989D, 0f3F000000;
	cvt.sat.f32.f32 	%f98, %f97;
	fma.rm.f32 	%f99, %f98, %f86, %f85;
	add.f32 	%f100, %f99, 0fCB40007F;
	neg.f32 	%f101, %f100;
	fma.rn.f32 	%f102, %f76, 0fBFB8AA3B, %f101;
	fma.rn.f32 	%f103, %f76, 0fB2A57060, %f102;
	mov.b32 	%r40, %f99;
	shl.b32 	%r41, %r40, 23;
	mov.b32 	%f104, %r41;
	ex2.approx.ftz.f32 	%f105, %f103;
	fma.rn.f32 	%f106, %f105, %f104, 0f3F800000;
	div.rn.f32 	%f107, %f76, %f106;
	mul.f32 	%f108, %f80, %f107;
	fma.rn.f32 	%f109, %f77, 0fBBBB989D, 0f3F000000;
	cvt.sat.f32.f32 	%f110, %f109;
	fma.rm.f32 	%f111, %f110, %f86, %f85;
	add.f32 	%f112, %f111, 0fCB40007F;
	neg.f32 	%f113, %f112;
	fma.rn.f32 	%f114, %f77, 0fBFB8AA3B, %f113;
	fma.rn.f32 	%f115, %f77, 0fB2A57060, %f114;
	mov.b32 	%r42, %f111;
	shl.b32 	%r43, %r42, 23;
	mov.b32 	%f116, %r43;
	ex2.approx.ftz.f32 	%f117, %f115;
	fma.rn.f32 	%f118, %f117, %f116, 0f3F800000;
	div.rn.f32 	%f119, %f77, %f118;
	mul.f32 	%f120, %f81, %f119;
	fma.rn.f32 	%f121, %f78, 0fBBBB989D, 0f3F000000;
	cvt.sat.f32.f32 	%f122, %f121;
	fma.rm.f32 	%f123, %f122, %f86, %f85;
	add.f32 	%f124, %f123, 0fCB40007F;
	neg.f32 	%f125, %f124;
	fma.rn.f32 	%f126, %f78, 0fBFB8AA3B, %f125;
	fma.rn.f32 	%f127, %f78, 0fB2A57060, %f126;
	mov.b32 	%r44, %f123;
	shl.b32 	%r45, %r44, 23;
	mov.b32 	%f128, %r45;
	ex2.approx.ftz.f32 	%f129, %f127;
	fma.rn.f32 	%f130, %f129, %f128, 0f3F800000;
	div.rn.f32 	%f131, %f78, %f130;
	mul.f32 	%f132, %f82, %f131;
	add.s64 	%rd39, %rd1, %rd50;
	st.global.v4.f32 	[%rd39], {%f96, %f108, %f120, %f132};
	add.s32 	%r46, %r61, %r3;
	mul.wide.u32 	%rd40, %r60, 16;
	add.s64 	%rd41, %rd5, %rd40;
	ld.global.nc.v4.f32 	{%f133, %f134, %f135, %f136}, [%rd41];
	add.s64 	%rd42, %rd6, %rd40;
	ld.global.nc.v4.f32 	{%f137, %f138, %f139, %f140}, [%rd42];
	fma.rn.f32 	%f141, %f133, 0fBBBB989D, 0f3F000000;
	cvt.sat.f32.f32 	%f142, %f141;
	fma.rm.f32 	%f143, %f142, %f86, %f85;
	add.f32 	%f144, %f143, 0fCB40007F;
	neg.f32 	%f145, %f144;
	fma.rn.f32 	%f146, %f133, 0fBFB8AA3B, %f145;
	fma.rn.f32 	%f147, %f133, 0fB2A57060, %f146;
	mov.b32 	%r47, %f143;
	shl.b32 	%r48, %r47, 23;
	mov.b32 	%f148, %r48;
	ex2.approx.ftz.f32 	%f149, %f147;
	fma.rn.f32 	%f150, %f149, %f148, 0f3F800000;
	div.rn.f32 	%f151, %f133, %f150;
	mul.f32 	%f152, %f137, %f151;
	fma.rn.f32 	%f153, %f134, 0fBBBB989D, 0f3F000000;
	cvt.sat.f32.f32 	%f154, %f153;
	fma.rm.f32 	%f155, %f154, %f86, %f85;
	add.f32 	%f156, %f155, 0fCB40007F;
	neg.f32 	%f157, %f156;
	fma.rn.f32 	%f158, %f134, 0fBFB8AA3B, %f157;
	fma.rn.f32 	%f159, %f134, 0fB2A57060, %f158;
	mov.b32 	%r49, %f155;
	shl.b32 	%r50, %r49, 23;
	mov.b32 	%f160, %r50;
	ex2.approx.ftz.f32 	%f161, %f159;
	fma.rn.f32 	%f162, %f161, %f160, 0f3F800000;
	div.rn.f32 	%f163, %f134, %f162;
	mul.f32 	%f164, %f138, %f163;
	fma.rn.f32 	%f165, %f135, 0fBBBB989D, 0f3F000000;
	cvt.sat.f32.f32 	%f166, %f165;
	fma.rm.f32 	%f167, %f166, %f86, %f85;
	add.f32 	%f168, %f167, 0fCB40007F;
	neg.f32 	%f169, %f168;
	fma.rn.f32 	%f170, %f135, 0fBFB8AA3B, %f169;
	fma.rn.f32 	%f171, %f135, 0fB2A57060, %f170;
	mov.b32 	%r51, %f167;
	shl.b32 	%r52, %r51, 23;
	mov.b32 	%f172, %r52;
	ex2.approx.ftz.f32 	%f173, %f171;
	fma.rn.f32 	%f174, %f173, %f172, 0f3F800000;
	div.rn.f32 	%f175, %f135, %f174;
	mul.f32 	%f176, %f139, %f175;
	fma.rn.f32 	%f177, %f136, 0fBBBB989D, 0f3F000000;
	cvt.sat.f32.f32 	%f178, %f177;
	fma.rm.f32 	%f179, %f178, %f86, %f85;
	add.f32 	%f180, %f179, 0fCB40007F;
	neg.f32 	%f181, %f180;
	fma.rn.f32 	%f182, %f136, 0fBFB8AA3B, %f181;
	fma.rn.f32 	%f183, %f136, 0fB2A57060, %f182;
	mov.b32 	%r53, %f179;
	shl.b32 	%r54, %r53, 23;
	mov.b32 	%f184, %r54;
	ex2.approx.ftz.f32 	%f185, %f183;
	fma.rn.f32 	%f186, %f185, %f184, 0f3F800000;
	div.rn.f32 	%f187, %f136, %f186;
	mul.f32 	%f188, %f140, %f187;
	add.s64 	%rd43, %rd7, %rd40;
	st.global.v4.f32 	[%rd43], {%f152, %f164, %f176, %f188};
	add.s32 	%r61, %r46, %r3;
	add.s32 	%r60, %r60, %r55;
	add.s64 	%rd50, %rd50, %rd44;
	setp.lt.u32 	%p14, %r61, %r1;
	@%p14 bra 	$L__BB2_8;
$L__BB2_9:
	and.b32  	%r56, %r20, 2147483644;
	add.s32 	%r62, %r56, %r2;
	setp.ge.s32 	%p15, %r62, %r20;
	@%p15 bra 	$L__BB2_15;
	mov.u32 	%r13, %ntid.x;
$L__BB2_11:
	mul.wide.s32 	%rd45, %r62, 4;
	add.s64 	%rd46, %rd5, %rd45;
	ld.global.nc.f32 	%f189, [%rd46];
	add.s64 	%rd47, %rd6, %rd45;
	ld.global.nc.f32 	%f190, [%rd47];
	fma.rn.f32 	%f191, %f189, 0fBBBB989D, 0f3F000000;
	cvt.sat.f32.f32 	%f192, %f191;
	mov.f32 	%f193, 0f4B400001;
	mov.f32 	%f194, 0f437C0000;
	fma.rm.f32 	%f195, %f192, %f194, %f193;
	add.f32 	%f196, %f195, 0fCB40007F;
	neg.f32 	%f197, %f196;
	fma.rn.f32 	%f198, %f189, 0fBFB8AA3B, %f197;
	fma.rn.f32 	%f199, %f189, 0fB2A57060, %f198;
	mov.b32 	%r57, %f195;
	shl.b32 	%r58, %r57, 23;
	mov.b32 	%f200, %r58;
	ex2.approx.ftz.f32 	%f201, %f199;
	fma.rn.f32 	%f202, %f201, %f200, 0f3F800000;
	div.rn.f32 	%f203, %f189, %f202;
	mul.f32 	%f204, %f190, %f203;
	add.s64 	%rd48, %rd7, %rd45;
	st.global.f32 	[%rd48], %f204;
	add.s32 	%r62, %r62, %r13;
	setp.lt.s32 	%p16, %r62, %r20;
	@%p16 bra 	$L__BB2_11;
	bra.uni 	$L__BB2_15;
$L__BB2_12:
	mov.u32 	%r63, %tid.x;
	setp.ge.s32 	%p8, %r63, %r20;
	@%p8 bra 	$L__BB2_15;
	mov.u32 	%r17, %ntid.x;
$L__BB2_14:
	mul.wide.s32 	%rd26, %r63, 4;
	add.s64 	%rd27, %rd5, %rd26;
	ld.global.nc.f32 	%f1, [%rd27];
	add.s64 	%rd28, %rd6, %rd26;
	ld.global.nc.f32 	%f2, [%rd28];
	fma.rn.f32 	%f3, %f1, 0fBBBB989D, 0f3F000000;
	cvt.sat.f32.f32 	%f4, %f3;
	mov.f32 	%f5, 0f4B400001;
	mov.f32 	%f6, 0f437C0000;
	fma.rm.f32 	%f7, %f4, %f6, %f5;
	add.f32 	%f8, %f7, 0fCB40007F;
	neg.f32 	%f9, %f8;
	fma.rn.f32 	%f10, %f1, 0fBFB8AA3B, %f9;
	fma.rn.f32 	%f11, %f1, 0fB2A57060, %f10;
	mov.b32 	%r22, %f7;
	shl.b32 	%r23, %r22, 23;
	mov.b32 	%f12, %r23;
	ex2.approx.ftz.f32 	%f13, %f11;
	fma.rn.f32 	%f14, %f13, %f12, 0f3F800000;
	div.rn.f32 	%f15, %f1, %f14;
	mul.f32 	%f16, %f2, %f15;
	add.s64 	%rd29, %rd7, %rd26;
	st.global.f32 	[%rd29], %f16;
	add.s32 	%r63, %r63, %r17;
	setp.lt.s32 	%p9, %r63, %r20;
	@%p9 bra 	$L__BB2_14;
$L__BB2_15:
	ret;

}
	// .globl	fused_swiglu_packed_bf16
.visible .entry fused_swiglu_packed_bf16(
	.param .u64 .ptr .align 1 fused_swiglu_packed_bf16_param_0,
	.param .u64 .ptr .align 1 fused_swiglu_packed_bf16_param_1,
	.param .u32 fused_swiglu_packed_bf16_param_2
)
{
	.reg .pred 	%p<15>;
	.reg .b16 	%rs<31>;
	.reg .b32 	%r<52>;
	.reg .b32 	%f<147>;
	.reg .b64 	%rd<38>;

	ld.param.u64 	%rd9, [fused_swiglu_packed_bf16_param_0];
	ld.param.u64 	%rd10, [fused_swiglu_packed_bf16_param_1];
	ld.param.u32 	%r14, [fused_swiglu_packed_bf16_param_2];
	cvta.to.global.u64 	%rd11, %rd9;
	cvta.to.global.u64 	%rd12, %rd10;
	mov.u32 	%r15, %ctaid.x;
	cvt.u64.u32 	%rd13, %r15;
	cvt.s64.s32 	%rd14, %r14;
	mul.lo.s64 	%rd15, %rd14, %rd13;
	shl.b64 	%rd16, %rd15, 1;
	shl.b64 	%rd17, %rd15, 2;
	add.s64 	%rd1, %rd12, %rd17;
	add.s64 	%rd18, %rd10, %rd17;
	mul.wide.s32 	%rd19, %r14, 2;
	add.s64 	%rd2, %rd1, %rd19;
	add.s64 	%rd20, %rd18, %rd19;
	add.s64 	%rd3, %rd11, %rd16;
	add.s64 	%rd4, %rd9, %rd16;
	and.b64  	%rd22, %rd18, 15;
	and.b64  	%rd23, %rd20, 14;
	or.b64  	%rd24, %rd22, %rd23;
	setp.ne.s64 	%p4, %rd24, 0;
	mov.pred 	%p14, 0;
	@%p4 bra 	$L__BB3_2;
	and.b64  	%rd25, %rd4, 15;
	setp.eq.s64 	%p14, %rd25, 0;
$L__BB3_2:
	setp.lt.s32 	%p5, %r14, 8;
	not.pred 	%p6, %p14;
	or.pred  	%p7, %p5, %p6;
	@%p7 bra 	$L__BB3_9;
	shr.u32 	%r1, %r14, 3;
	mov.u32 	%r2, %tid.x;
	setp.ge.u32 	%p10, %r2, %r1;
	@%p10 bra 	$L__BB3_6;
	mov.u32 	%r3, %ntid.x;
	mul.wide.u32 	%rd37, %r2, 16;
	mul.wide.u32 	%rd6, %r3, 16;
	mov.u32 	%r49, %r2;
$L__BB3_5:
	add.s64 	%rd30, %rd1, %rd37;
	ld.global.nc.v4.u32 	{%r18, %r19, %r20, %r21}, [%rd30];
	add.s64 	%rd31, %rd2, %rd37;
	ld.global.nc.v4.u32 	{%r22, %r23, %r24, %r25}, [%rd31];
	mov.b32 	{%rs4, %rs7}, %r18;
	// begin inline asm
	{ cvt.f32.bf16 %f17, %rs4;}

	// end inline asm
	mov.b32 	{%rs5, %rs8}, %r22;
	// begin inline asm
	{ cvt.f32.bf16 %f18, %rs5;}

	// end inline asm
	fma.rn.f32 	%f41, %f17, 0fBBBB989D, 0f3F000000;
	cvt.sat.f32.f32 	%f42, %f41;
	mov.f32 	%f43, 0f4B400001;
	mov.f32 	%f44, 0f437C0000;
	fma.rm.f32 	%f45, %f42, %f44, %f43;
	add.f32 	%f46, %f45, 0fCB40007F;
	neg.f32 	%f47, %f46;
	fma.rn.f32 	%f48, %f17, 0fBFB8AA3B, %f47;
	fma.rn.f32 	%f49, %f17, 0fB2A57060, %f48;
	mov.b32 	%r26, %f45;
	shl.b32 	%r27, %r26, 23;
	mov.b32 	%f50, %r27;
	ex2.approx.ftz.f32 	%f51, %f49;
	fma.rn.f32 	%f52, %f51, %f50, 0f3F800000;
	div.rn.f32 	%f53, %f17, %f52;
	mul.f32 	%f19, %f18, %f53;
	// begin inline asm
	{  cvt.rn.bf16.f32 %rs6, %f19;}

	// end inline asm
	// begin inline asm
	{ cvt.f32.bf16 %f20, %rs7;}

	// end inline asm
	// begin inline asm
	{ cvt.f32.bf16 %f21, %rs8;}

	// end inline asm
	fma.rn.f32 	%f54, %f20, 0fBBBB989D, 0f3F000000;
	cvt.sat.f32.f32 	%f55, %f54;
	fma.rm.f32 	%f56, %f55, %f44, %f43;
	add.f32 	%f57, %f56, 0fCB40007F;
	neg.f32 	%f58, %f57;
	fma.rn.f32 	%f59, %f20, 0fBFB8AA3B, %f58;
	fma.rn.f32 	%f60, %f20, 0fB2A57060, %f59;
	mov.b32 	%r28, %f56;
	shl.b32 	%r29, %r28, 23;
	mov.b32 	%f61, %r29;
	ex2.approx.ftz.f32 	%f62, %f60;
	fma.rn.f32 	%f63, %f62, %f61, 0f3F800000;
	div.rn.f32 	%f64, %f20, %f63;
	mul.f32 	%f22, %f21, %f64;
	// begin inline asm
	{  cvt.rn.bf16.f32 %rs9, %f22;}

	// end inline asm
	mov.b32 	{%rs10, %rs13}, %r19;
	// begin inline asm
	{ cvt.f32.bf16 %f23, %rs10;}

	// end inline asm
	mov.b32 	{%rs11, %rs14}, %r23;
	// begin inline asm
	{ cvt.f32.bf16 %f24, %rs11;}

	// end inline asm
	fma.rn.f32 	%f65, %f23, 0fBBBB989D, 0f3F000000;
	cvt.sat.f32.f32 	%f66, %f65;
	fma.rm.f32 	%f67, %f66, %f44, %f43;
	add.f32 	%f68, %f67, 0fCB40007F;
	neg.f32 	%f69, %f68;
	fma.rn.f32 	%f70, %f23, 0fBFB8AA3B, %f69;
	fma.rn.f32 	%f71, %f23, 0fB2A57060, %f70;
	mov.b32 	%r30, %f67;
	shl.b32 	%r31, %r30, 23;
	mov.b32 	%f72, %r31;
	ex2.approx.ftz.f32 	%f73, %f71;
	fma.rn.f32 	%f74, %f73, %f72, 0f3F800000;
	div.rn.f32 	%f75, %f23, %f74;
	mul.f32 	%f25, %f24, %f75;
	// begin inline asm
	{  cvt.rn.bf16.f32 %rs12, %f25;}

	// end inline asm
	// begin inline asm
	{ cvt.f32.bf16 %f26, %rs13;}

	// end inline asm
	// begin inline asm
	{ cvt.f32.bf16 %f27, %rs14;}

	// end inline asm
	fma.rn.f32 	%f76, %f26, 0fBBBB989D, 0f3F000000;
	cvt.sat.f32.f32 	%f77, %f76;
	fma.rm.f32 	%f78, %f77, %f44, %f43;
	add.f32 	%f79, %f78, 0fCB40007F;
	neg.f32 	%f80, %f79;
	fma.rn.f32 	%f81, %f26, 0fBFB8AA3B, %f80;
	fma.rn.f32 	%f82, %f26, 0fB2A57060, %f81;
	mov.b32 	%r32, %f78;
	shl.b32 	%r33, %r32, 23;
	mov.b32 	%f83, %r33;
	ex2.approx.ftz.f32 	%f84, %f82;
	fma.rn.f32 	%f85, %f84, %f83, 0f3F800000;
	div.rn.f32 	%f86, %f26, %f85;
	mul.f32 	%f28, %f27, %f86;
	// begin inline asm
	{  cvt.rn.bf16.f32 %rs15, %f28;}

	// end inline asm
	mov.b32 	{%rs16, %rs19}, %r20;
	// begin inline asm
	{ cvt.f32.bf16 %f29, %rs16;}

	// end inline asm
	mov.b32 	{%rs17, %rs20}, %r24;
	// begin inline asm
	{ cvt.f32.bf16 %f30, %rs17;}

	// end inline asm
	fma.rn.f32 	%f87, %f29, 0fBBBB989D, 0f3F000000;
	cvt.sat.f32.f32 	%f88, %f87;
	fma.rm.f32 	%f89, %f88, %f44, %f43;
	add.f32 	%f90, %f89, 0fCB40007F;
	neg.f32 	%f91, %f90;
	fma.rn.f32 	%f92, %f29, 0fBFB8AA3B, %f91;
	fma.rn.f32 	%f93, %f29, 0fB2A57060, %f92;
	mov.b32 	%r34, %f89;
	shl.b32 	%r35, %r34, 23;
	mov.b32 	%f94, %r35;
	ex2.approx.ftz.f32 	%f95, %f93;
	fma.rn.f32 	%f96, %f95, %f94, 0f3F800000;
	div.rn.f32 	%f97, %f29, %f96;
	mul.f32 	%f31, %f30, %f97;
	// begin inline asm
	{  cvt.rn.bf16.f32 %rs18, %f31;}

	// end inline asm
	// begin inline asm
	{ cvt.f32.bf16 %f32, %rs19;}

	// end inline asm
	// begin inline asm
	{ cvt.f32.bf16 %f33, %rs20;}

	// end inline asm
	fma.rn.f32 	%f98, %f32, 0fBBBB989D, 0f3F000000;
	cvt.sat.f32.f32 	%f99, %f98;
	fma.rm.f32 	%f100, %f99, %f44, %f43;
	add.f32 	%f101, %f100, 0fCB40007F;
	neg.f32 	%f102, %f101;
	fma.rn.f32 	%f103, %f32, 0fBFB8AA3B, %f102;
	fma.rn.f32 	%f104, %f32, 0fB2A57060, %f103;
	mov.b32 	%r36, %f100;
	shl.b32 	%r37, %r36, 23;
	mov.b32 	%f105, %r37;
	ex2.approx.ftz.f32 	%f106, %f104;
	fma.rn.f32 	%f107, %f106, %f105, 0f3F800000;
	div.rn.f32 	%f108, %f32, %f107;
	mul.f32 	%f34, %f33, %f108;
	// begin inline asm
	{  cvt.rn.bf16.f32 %rs21, %f34;}

	// end inline asm
	mov.b32 	{%rs22, %rs25}, %r21;
	// begin inline asm
	{ cvt.f32.bf16 %f35, %rs22;}

	// end inline asm
	mov.b32 	{%rs23, %rs26}, %r25;
	// begin inline asm
	{ cvt.f32.bf16 %f36, %rs23;}

	// end inline asm
	fma.rn.f32 	%f109, %f35, 0fBBBB989D, 0f3F000000;
	cvt.sat.f32.f32 	%f110, %f109;
	fma.rm.f32 	%f111, %f110, %f44, %f43;
	add.f32 	%f112, %f111, 0fCB40007F;
	neg.f32 	%f113, %f112;
	fma.rn.f32 	%f114, %f35, 0fBFB8AA3B, %f113;
	fma.rn.f32 	%f115, %f35, 0fB2A57060, %f114;
	mov.b32 	%r38, %f111;
	shl.b32 	%r39, %r38, 23;
	mov.b32 	%f116, %r39;
	ex2.approx.ftz.f32 	%f117, %f115;
	fma.rn.f32 	%f118, %f117, %f116, 0f3F800000;
	div.rn.f32 	%f119, %f35, %f118;
	mul.f32 	%f37, %f36, %f119;
	// begin inline asm
	{  cvt.rn.bf16.f32 %rs24, %f37;}

	// end inline asm
	// begin inline asm
	{ cvt.f32.bf16 %f38, %rs25;}

	// end inline asm
	// begin inline asm
	{ cvt.f32.bf16 %f39, %rs26;}

	// end inline asm
	fma.rn.f32 	%f120, %f38, 0fBBBB989D, 0f3F000000;
	cvt.sat.f32.f32 	%f121, %f120;
	fma.rm.f32 	%f122, %f121, %f44, %f43;
	add.f32 	%f123, %f122, 0fCB40007F;
	neg.f32 	%f124, %f123;
	fma.rn.f32 	%f125, %f38, 0fBFB8AA3B, %f124;
	fma.rn.f32 	%f126, %f38, 0fB2A57060, %f125;
	mov.b32 	%r40, %f122;
	shl.b32 	%r41, %r40, 23;
	mov.b32 	%f127, %r41;
	ex2.approx.ftz.f32 	%f128, %f126;
	fma.rn.f32 	%f129, %f128, %f127, 0f3F800000;
	div.rn.f32 	%f130, %f38, %f129;
	mul.f32 	%f40, %f39, %f130;
	// begin inline asm
	{  cvt.rn.bf16.f32 %rs27, %f40;}

	// end inline asm
	add.s64 	%rd32, %rd3, %rd37;
	mov.b32 	%r42, {%rs24, %rs27};
	mov.b32 	%r43, {%rs18, %rs21};
	mov.b32 	%r44, {%rs12, %rs15};
	mov.b32 	%r45, {%rs6, %rs9};
	st.global.v4.u32 	[%rd32], {%r45, %r44, %r43, %r42};
	add.s32 	%r49, %r49, %r3;
	add.s64 	%rd37, %rd37, %rd6;
	setp.lt.u32 	%p11, %r49, %r1;
	@%p11 bra 	$L__BB3_5;
$L__BB3_6:
	and.b32  	%r46, %r14, 2147483640;
	add.s32 	%r50, %r46, %r2;
	setp.ge.s32 	%p12, %r50, %r14;
	@%p12 bra 	$L__BB3_12;
	mov.u32 	%r7, %ntid.x;
$L__BB3_8:
	mul.wide.s32 	%rd33, %r50, 2;
	add.s64 	%rd34, %rd1, %rd33;
	ld.global.nc.u16 	%rs28, [%rd34];
	// begin inline asm
	{ cvt.f32.bf16 %f131, %rs28;}

	// end inline asm
	add.s64 	%rd35, %rd2, %rd33;
	ld.global.nc.u16 	%rs29, [%rd35];
	// begin inline asm
	{ cvt.f32.bf16 %f132, %rs29;}

	// end inline asm
	fma.rn.f32 	%f134, %f131, 0fBBBB989D, 0f3F000000;
	cvt.sat.f32.f32 	%f135, %f134;
	mov.f32 	%f136, 0f4B400001;
	mov.f32 	%f137, 0f437C0000;
	fma.rm.f32 	%f138, %f135, %f137, %f136;
	add.f32 	%f139, %f138, 0fCB40007F;
	neg.f32 	%f140, %f139;
	fma.rn.f32 	%f141, %f131, 0fBFB8AA3B, %f140;
	fma.rn.f32 	%f142, %f131, 0fB2A57060, %f141;
	mov.b32 	%r47, %f138;
	shl.b32 	%r48, %r47, 23;
	mov.b32 	%f143, %r48;
	ex2.approx.ftz.f32 	%f144, %f142;
	fma.rn.f32 	%f145, %f144, %f143, 0f3F800000;
	div.rn.f32 	%f146, %f131, %f145;
	mul.f32 	%f133, %f132, %f146;
	// begin inline asm
	{  cvt.rn.bf16.f32 %rs30, %f133;}

	// end inline asm
	add.s64 	%rd36, %rd3, %rd33;
	st.global.u16 	[%rd36], %rs30;
	add.s32 	%r50, %r50, %r7;
	setp.lt.s32 	%p13, %r50, %r14;
	@%p13 bra 	$L__BB3_8;
	bra.uni 	$L__BB3_12;
$L__BB3_9:
	mov.u32 	%r51, %tid.x;
	setp.ge.s32 	%p8, %r51, %r14;
	@%p8 bra 	$L__BB3_12;
	mov.u32 	%r11, %ntid.x;
$L__BB3_11:
	mul.wide.s32 	%rd26, %r51, 2;
	add.s64 	%rd27, %rd1, %rd26;
	ld.global.nc.u16 	%rs1, [%rd27];
	// begin inline asm
	{ cvt.f32.bf16 %f1, %rs1;}

	// end inline asm
	add.s64 	%rd28, %rd2, %rd26;
	ld.global.nc.u16 	%rs2, [%rd28];
	// begin inline asm
	{ cvt.f32.bf16 %f2, %rs2;}

	// end inline asm
	fma.rn.f32 	%f4, %f1, 0fBBBB989D, 0f3F000000;
	cvt.sat.f32.f32 	%f5, %f4;
	mov.f32 	%f6, 0f4B400001;
	mov.f32 	%f7, 0f437C0000;
	fma.rm.f32 	%f8, %f5, %f7, %f6;
	add.f32 	%f9, %f8, 0fCB40007F;
	neg.f32 	%f10, %f9;
	fma.rn.f32 	%f11, %f1, 0fBFB8AA3B, %f10;
	fma.rn.f32 	%f12, %f1, 0fB2A57060, %f11;
	mov.b32 	%r16, %f8;
	shl.b32 	%r17, %r16, 23;
	mov.b32 	%f13, %r17;
	ex2.approx.ftz.f32 	%f14, %f12;
	fma.rn.f32 	%f15, %f14, %f13, 0f3F800000;
	div.rn.f32 	%f16, %f1, %f15;
	mul.f32 	%f3, %f2, %f16;
	// begin inline asm
	{  cvt.rn.bf16.f32 %rs3, %f3;}

	// end inline asm
	add.s64 	%rd29, %rd3, %rd26;
	st.global.u16 	[%rd29], %rs3;
	add.s32 	%r51, %r51, %r11;
	setp.lt.s32 	%p9, %r51, %r14;
	@%p9 bra 	$L__BB3_11;
$L__BB3_12:
	ret;

}
	// .globl	fused_swiglu_packed_fp16
.visible .entry fused_swiglu_packed_fp16(
	.param .u64 .ptr .align 1 fused_swiglu_packed_fp16_param_0,
	.param .u64 .ptr .align 1 fused_swiglu_packed_fp16_param_1,
	.param .u32 fused_swiglu_packed_fp16_param_2
)
{
	.reg .pred 	%p<15>;
	.reg .b16 	%rs<31>;
	.reg .b32 	%r<52>;
	.reg .b32 	%f<147>;
	.reg .b64 	%rd<38>;

	ld.param.u64 	%rd9, [fused_swiglu_packed_fp16_param_0];
	ld.param.u64 	%rd10, [fused_swiglu_packed_fp16_param_1];
	ld.param.u32 	%r14, [fused_swiglu_packed_fp16_param_2];
	cvta.to.global.u64 	%rd11, %rd9;
	cvta.to.global.u64 	%rd12, %rd10;
	mov.u32 	%r15, %ctaid.x;
	cvt.u64.u32 	%rd13, %r15;
	cvt.s64.s32 	%rd14, %r14;
	mul.lo.s64 	%rd15, %rd14, %rd13;
	shl.b64 	%rd16, %rd15, 1;
	shl.b64 	%rd17, %rd15, 2;
	add.s64 	%rd1, %rd12, %rd17;
	add.s64 	%rd18, %rd10, %rd17;
	mul.wide.s32 	%rd19, %r14, 2;
	add.s64 	%rd2, %rd1, %rd19;
	add.s64 	%rd20, %rd18, %rd19;
	add.s64 	%rd3, %rd11, %rd16;
	add.s64 	%rd4, %rd9, %rd16;
	and.b64  	%rd22, %rd18, 15;
	and.b64  	%rd23, %rd20, 14;
	or.b64  	%rd24, %rd22, %rd23;
	setp.ne.s64 	%p4, %rd24, 0;
	mov.pred 	%p14, 0;
	@%p4 bra 	$L__BB4_2;
	and.b64  	%rd25, %rd4, 15;
	setp.eq.s64 	%p14, %rd25, 0;
$L__BB4_2:
	setp.lt.s32 	%p5, %r14, 8;
	not.pred 	%p6, %p14;
	or.pred  	%p7, %p5, %p6;
	@%p7 bra 	$L__BB4_9;
	shr.u32 	%r1, %r14, 3;
	mov.u32 	%r2, %tid.x;
	setp.ge.u32 	%p10, %r2, %r1;
	@%p10 bra 	$L__BB4_6;
	mov.u32 	%r3, %ntid.x;
	mul.wide.u32 	%rd37, %r2, 16;
	mul.wide.u32 	%rd6, %r3, 16;
	mov.u32 	%r49, %r2;
$L__BB4_5:
	add.s64 	%rd30, %rd1, %rd37;
	ld.global.nc.v4.u32 	{%r18, %r19, %r20, %r21}, [%rd30];
	add.s64 	%rd31, %rd2, %rd37;
	ld.global.nc.v4.u32 	{%r22, %r23, %r24, %r25}, [%rd31];
	mov.b32 	{%rs4, %rs7}, %r18;
	// begin inline asm
	{  cvt.f32.f16 %f17, %rs4;}

	// end inline asm
	mov.b32 	{%rs5, %rs8}, %r22;
	// begin inline asm
	{  cvt.f32.f16 %f18, %rs5;}

	// end inline asm
	fma.rn.f32 	%f41, %f17, 0fBBBB989D, 0f3F000000;
	cvt.sat.f32.f32 	%f42, %f41;
	mov.f32 	%f43, 0f4B400001;
	mov.f32 	%f44, 0f437C0000;
	fma.rm.f32 	%f45, %f42, %f44, %f43;
	add.f32 	%f46, %f45, 0fCB40007F;
	neg.f32 	%f47, %f46;
	fma.rn.f32 	%f48, %f17, 0fBFB8AA3B, %f47;
	fma.rn.f32 	%f49, %f17, 0fB2A57060, %f48;
	mov.b32 	%r26, %f45;
	shl.b32 	%r27, %r26, 23;
	mov.b32 	%f50, %r27;
	ex2.approx.ftz.f32 	%f51, %f49;
	fma.rn.f32 	%f52, %f51, %f50, 0f3F800000;
	div.rn.f32 	%f53, %f17, %f52;
	mul.f32 	%f19, %f18, %f53;
	// begin inline asm
	{  cvt.rn.f16.f32 %rs6, %f19;}

	// end inline asm
	// begin inline asm
	{  cvt.f32.f16 %f20, %rs7;}

	// end inline asm
	// begin inline asm
	{  cvt.f32.f16 %f21, %rs8;}

	// end inline asm
	fma.rn.f32 	%f54, %f20, 0fBBBB989D, 0f3F000000;
	cvt.sat.f32.f32 	%f55, %f54;
	fma.rm.f32 	%f56, %f55, %f44, %f43;
	add.f32 	%f57, %f56, 0fCB40007F;
	neg.f32 	%f58, %f57;
	fma.rn.f32 	%f59, %f20, 0fBFB8AA3B, %f58;
	fma.rn.f32 	%f60, %f20, 0fB2A57060, %f59;
	mov.b32 	%r28, %f56;
	shl.b32 	%r29, %r28, 23;
	mov.b32 	%f61, %r29;
	ex2.approx.ftz.f32 	%f62, %f60;
	fma.rn.f32 	%f63, %f62, %f61, 0f3F800000;
	div.rn.f32 	%f64, %f20, %f63;
	mul.f32 	%f22, %f21, %f64;
	// begin inline asm
	{  cvt.rn.f16.f32 %rs9, %f22;}

	// end inline asm
	mov.b32 	{%rs10, %rs13}, %r19;
	// begin inline asm
	{  cvt.f32.f16 %f23, %rs10;}

	// end inline asm
	mov.b32 	{%rs11, %rs14}, %r23;
	// begin inline asm
	{  cvt.f32.f16 %f24, %rs11;}

	// end inline asm
	fma.rn.f32 	%f65, %f23, 0fBBBB989D, 0f3F000000;
	cvt.sat.f32.f32 	%f66, %f65;
	fma.rm.f32 	%f67, %f66, %f44, %f43;
	add.f32 	%f68, %f67, 0fCB40007F;
	neg.f32 	%f69, %f68;
	fma.rn.f32 	%f70, %f23, 0fBFB8AA3B, %f69;
	fma.rn.f32 	%f71, %f23, 0fB2A57060, %f70;
	mov.b32 	%r30, %f67;
	shl.b32 	%r31, %r30, 23;
	mov.b32 	%f72, %r31;
	ex2.approx.ftz.f32 	%f73, %f71;
	fma.rn.f32 	%f74, %f73, %f72, 0f3F800000;
	div.rn.f32 	%f75, %f23, %f74;
	mul.f32 	%f25, %f24, %f75;
	// begin inline asm
	{  cvt.rn.f16.f32 %rs12, %f25;}

	// end inline asm
	// begin inline asm
	{  cvt.f32.f16 %f26, %rs13;}

	// end inline asm
	// begin inline asm
	{  cvt.f32.f16 %f27, %rs14;}

	// end inline asm
	fma.rn.f32 	%f76, %f26, 0fBBBB989D, 0f3F000000;
	cvt.sat.f32.f32 	%f77, %f76;
	fma.rm.f32 	%f78, %f77, %f44, %f43;
	add.f32 	%f79, %f78, 0fCB40007F;
	neg.f32 	%f80, %f79;
	fma.rn.f32 	%f81, %f26, 0fBFB8AA3B, %f80;
	fma.rn.f32 	%f82, %f26, 0fB2A57060, %f81;
	mov.b32 	%r32, %f78;
	shl.b32 	%r33, %r32, 23;
	mov.b32 	%f83, %r33;
	ex2.approx.ftz.f32 	%f84, %f82;
	fma.rn.f32 	%f85, %f84, %f83, 0f3F800000;
	div.rn.f32 	%f86, %f26, %f85;
	mul.f32 	%f28, %f27, %f86;
	// begin inline asm
	{  cvt.rn.f16.f32 %rs15, %f28;}

	// end inline asm
	mov.b32 	{%rs16, %rs19}, %r20;
	// begin inline asm
	{  cvt.f32.f16 %f29, %rs16;}

	// end inline asm
	mov.b32 	{%rs17, %rs20}, %r24;
	// begin inline asm
	{  cvt.f32.f16 %f30, %rs17;}

	// end inline asm
	fma.rn.f32 	%f87, %f29, 0fBBBB989D, 0f3F000000;
	cvt.sat.f32.f32 	%f88, %f87;
	fma.rm.f32 	%f89, %f88, %f44, %f43;
	add.f32 	%f90, %f89, 0fCB40007F;
	neg.f32 	%f91, %f90;
	fma.rn.f32 	%f92, %f29, 0fBFB8AA3B, %f91;
	fma.rn.f32 	%f93, %f29, 0fB2A57060, %f92;
	mov.b32 	%r34, %f89;
	shl.b32 	%r35, %r34, 23;
	mov.b32 	%f94, %r35;
	ex2.approx.ftz.f32 	%f95, %f93;
	fma.rn.f32 	%f96, %f95, %f94, 0f3F800000;
	div.rn.f32 	%f97, %f29, %f96;
	mul.f32 	%f31, %f30, %f97;
	// begin inline asm
	{  cvt.rn.f16.f32 %rs18, %f31;}

	// end inline asm
	// begin inline asm
	{  cvt.f32.f16 %f32, %rs19;}

	// end inline asm
	// begin inline asm
	{  cvt.f32.f16 %f33, %rs20;}

	// end inline asm
	fma.rn.f32 	%f98, %f32, 0fBBBB989D, 0f3F000000;
	cvt.sat.f32.f32 	%f99, %f98;
	fma.rm.f32 	%f100, %f99, %f44, %f43;
	add.f32 	%f101, %f100, 0fCB40007F;
	neg.f32 	%f102, %f101;
	fma.rn.f32 	%f103, %f32, 0fBFB8AA3B, %f102;
	fma.rn.f32 	%f104, %f32, 0fB2A57060, %f103;
	mov.b32 	%r36, %f100;
	shl.b32 	%r37, %r36, 23;
	mov.b32 	%f105, %r37;
	ex2.approx.ftz.f32 	%f106, %f104;
	fma.rn.f32 	%f107, %f106, %f105, 0f3F800000;
	div.rn.f32 	%f108, %f32, %f107;
	mul.f32 	%f34, %f33, %f108;
	// begin inline asm
	{  cvt.rn.f16.f32 %rs21, %f34;}

	// end inline asm
	mov.b32 	{%rs22, %rs25}, %r21;
	// begin inline asm
	{  cvt.f32.f16 %f35, %rs22;}

	// end inline asm
	mov.b32 	{%rs23, %rs26}, %r25;
	// begin inline asm
	{  cvt.f32.f16 %f36, %rs23;}

	// end inline asm
	fma.rn.f32 	%f109, %f35, 0fBBBB989D, 0f3F000000;
	cvt.sat.f32.f32 	%f110, %f109;
	fma.rm.f32 	%f111, %f110, %f44, %f43;
	add.f32 	%f112, %f111, 0fCB40007F;
	neg.f32 	%f113, %f112;
	fma.rn.f32 	%f114, %f35, 0fBFB8AA3B, %f113;
	fma.rn.f32 	%f115, %f35, 0fB2A57060, %f114;
	mov.b32 	%r38, %f111;
	shl.b32 	%r39, %r38, 23;
	mov.b32 	%f116, %r39;
	ex2.approx.ftz.f32 	%f117, %f115;
	fma.rn.f32 	%f118, %f117, %f116, 0f3F800000;
	div.rn.f32 	%f119, %f35, %f118;
	mul.f32 	%f37, %f36, %f119;
	// begin inline asm
	{  cvt.rn.f16.f32 %rs24, %f37;}

	// end inline asm
	// begin inline asm
	{  cvt.f32.f16 %f38, %rs25;}

	// end inline asm
	// begin inline asm
	{  cvt.f32.f16 %f39, %rs26;}

	// end inline asm
	fma.rn.f32 	%f120, %f38, 0fBBBB989D, 0f3F000000;
	cvt.sat.f32.f32 	%f121, %f120;
	fma.rm.f32 	%f122, %f121, %f44, %f43;
	add.f32 	%f123, %f122, 0fCB40007F;
	neg.f32 	%f124, %f123;
	fma.rn.f32 	%f125, %f38, 0fBFB8AA3B, %f124;
	fma.rn.f32 	%f126, %f38, 0fB2A57060, %f125;
	mov.b32 	%r40, %f122;
	shl.b32 	%r41, %r40, 23;
	mov.b32 	%f127, %r41;
	ex2.approx.ftz.f32 	%f128, %f126;
	fma.rn.f32 	%f129, %f128, %f127, 0f3F800000;
	div.rn.f32 	%f130, %f38, %f129;
	mul.f32 	%f40, %f39, %f130;
	// begin inline asm
	{  cvt.rn.f16.f32 %rs27, %f40;}

	// end inline asm
	add.s64 	%rd32, %rd3, %rd37;
	mov.b32 	%r42, {%rs24, %rs27};
	mov.b32 	%r43, {%rs18, %rs21};
	mov.b32 	%r44, {%rs12, %rs15};
	mov.b32 	%r45, {%rs6, %rs9};
	st.global.v4.u32 	[%rd32], {%r45, %r44, %r43, %r42};
	add.s32 	%r49, %r49, %r3;
	add.s64 	%rd37, %rd37, %rd6;
	setp.lt.u32 	%p11, %r49, %r1;
	@%p11 bra 	$L__BB4_5;
$L__BB4_6:
	and.b32  	%r46, %r14, 2147483640;
	add.s32 	%r50, %r46, %r2;
	setp.ge.s32 	%p12, %r50, %r14;
	@%p12 bra 	$L__BB4_12;
	mov.u32 	%r7, %ntid.x;
$L__BB4_8:
	mul.wide.s32 	%rd33, %r50, 2;
	add.s64 	%rd34, %rd1, %rd33;
	ld.global.nc.u16 	%rs28, [%rd34];
	// begin inline asm
	{  cvt.f32.f16 %f131, %rs28;}

	// end inline asm
	add.s64 	%rd35, %rd2, %rd33;
	ld.global.nc.u16 	%rs29, [%rd35];
	// begin inline asm
	{  cvt.f32.f16 %f132, %rs29;}

	// end inline asm
	fma.rn.f32 	%f134, %f131, 0fBBBB989D, 0f3F000000;
	cvt.sat.f32.f32 	%f135, %f134;
	mov.f32 	%f136, 0f4B400001;
	mov.f32 	%f137, 0f437C0000;
	fma.rm.f32 	%f138, %f135, %f137, %f136;
	add.f32 	%f139, %f138, 0fCB40007F;
	neg.f32 	%f140, %f139;
	fma.rn.f32 	%f141, %f131, 0fBFB8AA3B, %f140;
	fma.rn.f32 	%f142, %f131, 0fB2A57060, %f141;
	mov.b32 	%r47, %f138;
	shl.b32 	%r48, %r47, 23;
	mov.b32 	%f143, %r48;
	ex2.approx.ftz.f32 	%f144, %f142;
	fma.rn.f32 	%f145, %f144, %f143, 0f3F800000;
	div.rn.f32 	%f146, %f131, %f145;
	mul.f32 	%f133, %f132, %f146;
	// begin inline asm
	{  cvt.rn.f16.f32 %rs30, %f133;}

	// end inline asm
	add.s64 	%rd36, %rd3, %rd33;
	st.global.u16 	[%rd36], %rs30;
	add.s32 	%r50, %r50, %r7;
	setp.lt.s32 	%p13, %r50, %r14;
	@%p13 bra 	$L__BB4_8;
	bra.uni 	$L__BB4_12;
$L__BB4_9:
	mov.u32 	%r51, %tid.x;
	setp.ge.s32 	%p8, %r51, %r14;
	@%p8 bra 	$L__BB4_12;
	mov.u32 	%r11, %ntid.x;
$L__BB4_11:
	mul.wide.s32 	%rd26, %r51, 2;
	add.s64 	%rd27, %rd1, %rd26;
	ld.global.nc.u16 	%rs1, [%rd27];
	// begin inline asm
	{  cvt.f32.f16 %f1, %rs1;}

	// end inline asm
	add.s64 	%rd28, %rd2, %rd26;
	ld.global.nc.u16 	%rs2, [%rd28];
	// begin inline asm
	{  cvt.f32.f16 %f2, %rs2;}

	// end inline asm
	fma.rn.f32 	%f4, %f1, 0fBBBB989D, 0f3F000000;
	cvt.sat.f32.f32 	%f5, %f4;
	mov.f32 	%f6, 0f4B400001;
	mov.f32 	%f7, 0f437C0000;
	fma.rm.f32 	%f8, %f5, %f7, %f6;
	add.f32 	%f9, %f8, 0fCB40007F;
	neg.f32 	%f10, %f9;
	fma.rn.f32 	%f11, %f1, 0fBFB8AA3B, %f10;
	fma.rn.f32 	%f12, %f1, 0fB2A57060, %f11;
	mov.b32 	%r16, %f8;
	shl.b32 	%r17, %r16, 23;
	mov.b32 	%f13, %r17;
	ex2.approx.ftz.f32 	%f14, %f12;
	fma.rn.f32 	%f15, %f14, %f13, 0f3F800000;
	div.rn.f32 	%f16, %f1, %f15;
	mul.f32 	%f3, %f2, %f16;
	// begin inline asm
	{  cvt.rn.f16.f32 %rs3, %f3;}

	// end inline asm
	add.s64 	%rd29, %rd3, %rd26;
	st.global.u16 	[%rd29], %rs3;
	add.s32 	%r51, %r51, %r11;
	setp.lt.s32 	%p9, %r51, %r14;
	@%p9 bra 	$L__BB4_11;
$L__BB4_12:
	ret;

}
	// .globl	fused_swiglu_packed_fp32
.visible .entry fused_swiglu_packed_fp32(
	.param .u64 .ptr .align 1 fused_swiglu_packed_fp32_param_0,
	.param .u64 .ptr .align 1 fused_swiglu_packed_fp32_param_1,
	.param .u32 fused_swiglu_packed_fp32_param_2
)
{
	.reg .pred 	%p<18>;
	.reg .b32 	%r<64>;
	.reg .b32 	%f<205>;
	.reg .b64 	%rd<46>;

	ld.param.u64 	%rd9, [fused_swiglu_packed_fp32_param_0];
	ld.param.u64 	%rd10, [fused_swiglu_packed_fp32_param_1];
	ld.param.u32 	%r21, [fused_swiglu_packed_fp32_param_2];
	cvta.to.global.u64 	%rd11, %rd9;
	cvta.to.global.u64 	%rd12, %rd10;
	mov.u32 	%r22, %ctaid.x;
	cvt.u64.u32 	%rd13, %r22;
	cvt.s64.s32 	%rd14, %r21;
	mul.lo.s64 	%rd15, %rd14, %rd13;
	shl.b64 	%rd16, %rd15, 3;
	add.s64 	%rd1, %rd12, %rd16;
	add.s64 	%rd17, %rd10, %rd16;
	mul.wide.s32 	%rd18, %r21, 4;
	add.s64 	%rd2, %rd1, %rd18;
	add.s64 	%rd19, %rd17, %rd18;
	shl.b64 	%rd21, %rd15, 2;
	add.s64 	%rd3, %rd11, %rd21;
	add.s64 	%rd4, %rd9, %rd21;
	and.b64  	%rd22, %rd17, 15;
	and.b64  	%rd23, %rd19, 12;
	or.b64  	%rd24, %rd22, %rd23;
	setp.ne.s64 	%p4, %rd24, 0;
	mov.pred 	%p17, 0;
	@%p4 bra 	$L__BB5_2;
	and.b64  	%rd25, %rd4, 15;
	setp.eq.s64 	%p17, %rd25, 0;
$L__BB5_2:
	setp.lt.s32 	%p5, %r21, 4;
	not.pred 	%p6, %p17;
	or.pred  	%p7, %p5, %p6;
	@%p7 bra 	$L__BB5_12;
	shr.u32 	%r1, %r21, 2;
	mov.u32 	%r2, %tid.x;
	setp.ge.u32 	%p10, %r2, %r1;
	@%p10 bra 	$L__BB5_9;
	mov.u32 	%r3, %ntid.x;
	add.s32 	%r4, %r2, %r3;
	max.u32 	%r25, %r1, %r4;
	setp.lt.u32 	%p11, %r4, %r1;
	selp.u32 	%r26, 1, 0, %p11;
	add.s32 	%r27, %r4, %r26;
	sub.s32 	%r28, %r25, %r27;
	div.u32 	%r29, %r28, %r3;
	add.s32 	%r5, %r29, %r26;
	and.b32  	%r30, %r5, 1;
	setp.eq.b32 	%p12, %r30, 1;
	mov.u32 	%r61, %r2;
	@%p12 bra 	$L__BB5_6;
	mul.wide.u32 	%rd30, %r2, 16;
	add.s64 	%rd31, %rd1, %rd30;
	ld.global.nc.v4.f32 	{%f17, %f18, %f19, %f20}, [%rd31];
	add.s64 	%rd32, %rd2, %rd30;
	ld.global.nc.v4.f32 	{%f21, %f22, %f23, %f24}, [%rd32];
	fma.rn.f32 	%f25, %f17, 0fBBBB989D, 0f3F000000;
	cvt.sat.f32.f32 	%f26, %f25;
	mov.f32 	%f27, 0f4B400001;
	mov.f32 	%f28, 0f437C0000;
	fma.rm.f32 	%f29, %f26, %f28, %f27;
	add.f32 	%f30, %f29, 0fCB40007F;
	neg.f32 	%f31, %f30;
	fma.rn.f32 	%f32, %f17, 0fBFB8AA3B, %f31;
	fma.rn.f32 	%f33, %f17, 0fB2A57060, %f32;
	mov.b32 	%r31, %f29;
	shl.b32 	%r32, %r31, 23;
	mov.b32 	%f34, %r32;
	ex2.approx.ftz.f32 	%f35, %f33;
	fma.rn.f32 	%f36, %f35, %f34, 0f3F800000;
	div.rn.f32 	%f37, %f17, %f36;
	mul.f32 	%f38, %f21, %f37;
	fma.rn.f32 	%f39, %f18, 0fBBBB989D, 0f3F000000;
	cvt.sat.f32.f32 	%f40, %f39;
	fma.rm.f32 	%f41, %f40, %f28, %f27;
	add.f32 	%f42, %f41, 0fCB40007F;
	neg.f32 	%f43, %f42;
	fma.rn.f32 	%f44, %f18, 0fBFB8AA3B, %f43;
	fma.rn.f32 	%f45, %f18, 0fB2A57060, %f44;
	mov.b32 	%r33, %f41;
	shl.b32 	%r34, %r33, 23;
	mov.b32 	%f46, %r34;
	ex2.approx.ftz.f32 	%f47, %f45;
	fma.rn.f32 	%f48, %f47, %f46, 0f3F800000;
	div.rn.f32 	%f49, %f18, %f48;
	mul.f32 	%f50, %f22, %f49;
	fma.rn.f32 	%f51, %f19, 0fBBBB989D, 0f3F000000;
	cvt.sat.f32.f32 	%f52, %f51;
	fma.rm.f32 	%f53, %f52, %f28, %f27;
	add.f32 	%f54, %f53, 0fCB40007F;
	neg.f32 	%f55, %f54;
	fma.rn.f32 	%f56, %f19, 0fBFB8AA3B, %f55;
	fma.rn.f32 	%f57, %f19, 0fB2A57060, %f56;
	mov.b32 	%r35, %f53;
	shl.b32 	%r36, %r35, 23;
	mov.b32 	%f58, %r36;
	ex2.approx.ftz.f32 	%f59, %f57;
	fma.rn.f32 	%f60, %f59, %f58, 0f3F800000;
	div.rn.f32 	%f61, %f19, %f60;
	mul.f32 	%f62, %f23, %f61;
	fma.rn.f32 	%f63, %f20, 0fBBBB989D, 0f3F000000;
	cvt.sat.f32.f32 	%f64, %f63;
	fma.rm.f32 	%f65, %f64, %f28, %f27;
	add.f32 	%f66, %f65, 0fCB40007F;
	neg.f32 	%f67, %f66;
	fma.rn.f32 	%f68, %f20, 0fBFB8AA3B, %f67;
	fma.rn.f32 	%f69, %f20, 0fB2A57060, %f68;
	mov.b32 	%r37, %f65;
	shl.b32 	%r38, %r37, 23;
	mov.b32 	%f70, %r38;
	ex2.approx.ftz.f32 	%f71, %f69;
	fma.rn.f32 	%f72, %f71, %f70, 0f3F800000;
	div.rn.f32 	%f73, %f20, %f72;
	mul.f32 	%f74, %f24, %f73;
	add.s64 	%rd33, %rd3, %rd30;
	st.global.v4.f32 	[%rd33], {%f38, %f50, %f62, %f74};
	mov.u32 	%r61, %r4;
$L__BB5_6:
	setp.eq.s32 	%p13, %r5, 0;
	@%p13 bra 	$L__BB5_9;
	add.s32 	%r60, %r3, %r61;
	shl.b32 	%r8, %r3, 1;
	mul.wide.u32 	%rd45, %r61, 16;
	mul.wide.u32 	%rd6, %r3, 32;
$L__BB5_8:
	add.s64 	%rd34, %rd1, %rd45;
	ld.global.nc.v4.f32 	{%f75, %f76, %f77, %f78}, [%rd34];
	add.s64 	%rd35, %rd2, %rd45;
	ld.global.nc.v4.f32 	{%f79, %f80, %f81, %f82}, [%rd35];
	fma.rn.f32 	%f83, %f75, 0fBBBB989D, 0f3F000000;
	cvt.sat.f32.f32 	%f84, %f83;
	mov.f32 	%f85, 0f4B400001;
	mov.f32 	%f86, 0f437C0000;
	fma.rm.f32 	%f87, %f84, %f86, %f85;
	add.f32 	%f88, %f87, 0fCB40007F;
	neg.f32 	%f89, %f88;
	fma.rn.f32 	%f90, %f75, 0fBFB8AA3B, %f89;
	fma.rn.f32 	%f91, %f75, 0fB2A57060, %f90;
	mov.b32 	%r39, %f87;
	shl.b32 	%r40, %r39, 23;
	mov.b32 	%f92, %r40;
	ex2.approx.ftz.f32 	%f93, %f91;
	fma.rn.f32 	%f94, %f93, %f92, 0f3F800000;
	div.rn.f32 	%f95, %f75, %f94;
	mul.f32 	%f96, %f79, %f95;
	fma.rn.f32 	%f97, %f76, 0fBBBB989D, 0f3F000000;
	cvt.sat.f32.f32 	%f98, %f97;
	fma.rm.f32 	%f99, %f98, %f86, %f85;
	add.f32 	%f100, %f99, 0fCB40007F;
	neg.f32 	%f101, %f100;
	fma.rn.f32 	%f102, %f76, 0fBFB8AA3B, %f101;
	fma.rn.f32 	%f103, %f76, 0fB2A57060, %f102;
	mov.b32 	%r41, %f99;
	shl.b32 	%r42, %r41, 23;
	mov.b32 	%f104, %r42;
	ex2.approx.ftz.f32 	%f105, %f103;
	fma.rn.f32 	%f106, %f105, %f104, 0f3F800000;
	div.rn.f32 	%f107, %f76, %f106;
	mul.f32 	%f108, %f80, %f107;
	fma.rn.f32 	%f109, %f77, 0fBBBB989D, 0f3F000000;
	cvt.sat.f32.f32 	%f110, %f109;
	fma.rm.f32 	%f111, %f110, %f86, %f85;
	add.f32 	%f112, %f111, 0fCB40007F;
	neg.f32 	%f113, %f112;
	fma.rn.f32 	%f114, %f77, 0fBFB8AA3B, %f113;
	fma.rn.f32 	%f115, %f77, 0fB2A57060, %f114;
	mov.b32 	%r43, %f111;
	shl.b32 	%r44, %r43, 23;
	mov.b32 	%f116, %r44;
	ex2.approx.ftz.f32 	%f117, %f115;
	fma.rn.f32 	%f118, %f117, %f116, 0f3F800000;
	div.rn.f32 	%f119, %f77, %f118;
	mul.f32 	%f120, %f81, %f119;
	fma.rn.f32 	%f121, %f78, 0fBBBB989D, 0f3F000000;
	cvt.sat.f32.f32 	%f122, %f121;
	fma.rm.f32 	%f123, %f122, %f86, %f85;
	add.f32 	%f124, %f123, 0fCB40007F;
	neg.f32 	%f125, %f124;
	fma.rn.f32 	%f126, %f78, 0fBFB8AA3B, %f125;
	fma.rn.f32 	%f127, %f78, 0fB2A57060, %f126;
	mov.b32 	%r45, %f123;
	shl.b32 	%r46, %r45, 23;
	mov.b32 	%f128, %r46;
	ex2.approx.ftz.f32 	%f129, %f127;
	fma.rn.f32 	%f130, %f129, %f128, 0f3F800000;
	div.rn.f32 	%f131, %f78, %f130;
	mul.f32 	%f132, %f82, %f131;
	add.s64 	%rd36, %rd3, %rd45;
	st.global.v4.f32 	[%rd36], {%f96, %f108, %f120, %f132};
	add.s32 	%r47, %r61, %r3;
	mul.wide.u32 	%rd37, %r60, 16;
	add.s64 	%rd38, %rd1, %rd37;
	ld.global.nc.v4.f32 	{%f133, %f134, %f135, %f136}, [%rd38];
	add.s64 	%rd39, %rd2, %rd37;
	ld.global.nc.v4.f32 	{%f137, %f138, %f139, %f140}, [%rd39];
	fma.rn.f32 	%f141, %f133, 0fBBBB989D, 0f3F000000;
	cvt.sat.f32.f32 	%f142, %f141;
	fma.rm.f32 	%f143, %f142, %f86, %f85;
	add.f32 	%f144, %f143, 0fCB40007F;
	neg.f32 	%f145, %f144;
	fma.rn.f32 	%f146, %f133, 0fBFB8AA3B, %f145;
	fma.rn.f32 	%f147, %f133, 0fB2A57060, %f146;
	mov.b32 	%r48, %f143;
	shl.b32 	%r49, %r48, 23;
	mov.b32 	%f148, %r49;
	ex2.approx.ftz.f32 	%f149, %f147;
	fma.rn.f32 	%f150, %f149, %f148, 0f3F800000;
	div.rn.f32 	%f151, %f133, %f150;
	mul.f32 	%f152, %f137, %f151;
	fma.rn.f32 	%f153, %f134, 0fBBBB989D, 0f3F000000;
	cvt.sat.f32.f32 	%f154, %f153;
	fma.rm.f32 	%f155, %f154, %f86, %f85;
	add.f32 	%f156, %f155, 0fCB40007F;
	neg.f32 	%f157, %f156;
	fma.rn.f32 	%f158, %f134, 0fBFB8AA3B, %f157;
	fma.rn.f32 	%f159, %f134, 0fB2A57060, %f158;
	mov.b32 	%r50, %f155;
	shl.b32 	%r51, %r50, 23;
	mov.b32 	%f160, %r51;
	ex2.approx.ftz.f32 	%f161, %f159;
	fma.rn.f32 	%f162, %f161, %f160, 0f3F800000;
	div.rn.f32 	%f163, %f134, %f162;
	mul.f32 	%f164, %f138, %f163;
	fma.rn.f32 	%f165, %f135, 0fBBBB989D, 0f3F000000;
	cvt.sat.f32.f32 	%f166, %f165;
	fma.rm.f32 	%f167, %f166, %f86, %f85;
	add.f32 	%f168, %f167, 0fCB40007F;
	neg.f32 	%f169, %f168;
	fma.rn.f32 	%f170, %f135, 0fBFB8AA3B, %f169;
	fma.rn.f32 	%f171, %f135, 0fB2A57060, %f170;
	mov.b32 	%r52, %f167;
	shl.b32 	%r53, %r52, 23;
	mov.b32 	%f172, %r53;
	ex2.approx.ftz.f32 	%f173, %f171;
	fma.rn.f32 	%f174, %f173, %f172, 0f3F800000;
	div.rn.f32 	%f175, %f135, %f174;
	mul.f32 	%f176, %f139, %f175;
	fma.rn.f32 	%f177, %f136, 0fBBBB989D, 0f3F000000;
	cvt.sat.f32.f32 	%f178, %f177;
	fma.rm.f32 	%f179, %f178, %f86, %f85;
	add.f32 	%f180, %f179, 0fCB40007F;
	neg.f32 	%f181, %f180;
	fma.rn.f32 	%f182, %f136, 0fBFB8AA3B, %f181;
	fma.rn.f32 	%f183, %f136, 0fB2A57060, %f182;
	mov.b32 	%r54, %f179;
	shl.b32 	%r55, %r54, 23;
	mov.b32 	%f184, %r55;
	ex2.approx.ftz.f32 	%f185, %f183;
	fma.rn.f32 	%f186, %f185, %f184, 0f3F800000;
	div.rn.f32 	%f187, %f136, %f186;
	mul.f32 	%f188, %f140, %f187;
	add.s64 	%rd40, %rd3, %rd37;
	st.global.v4.f32 	[%rd40], {%f152, %f164, %f176, %f188};
	add.s32 	%r61, %r47, %r3;
	add.s32 	%r60, %r60, %r8;
	add.s64 	%rd45, %rd45, %rd6;
	setp.lt.u32 	%p14, %r61, %r1;
	@%p14 bra 	$L__BB5_8;
$L__BB5_9:
	and.b32  	%r56, %r21, 2147483644;
	add.s32 	%r62, %r56, %r2;
	setp.ge.s32 	%p15, %r62, %r21;
	@%p15 bra 	$L__BB5_15;
	mov.u32 	%r14, %ntid.x;
$L__BB5_11:
	mul.wide.s32 	%rd41, %r62, 4;
	add.s64 	%rd42, %rd1, %rd41;
	ld.global.nc.f32 	%f189, [%rd42];
	add.s64 	%rd43, %rd2, %rd41;
	ld.global.nc.f32 	%f190, [%rd43];
	fma.rn.f32 	%f191, %f189, 0fBBBB989D, 0f3F000000;
	cvt.sat.f32.f32 	%f192, %f191;
	mov.f32 	%f193, 0f4B400001;
	mov.f32 	%f194, 0f437C0000;
	fma.rm.f32 	%f195, %f192, %f194, %f193;
	add.f32 	%f196, %f195, 0fCB40007F;
	neg.f32 	%f197, %f196;
	fma.rn.f32 	%f198, %f189, 0fBFB8AA3B, %f197;
	fma.rn.f32 	%f199, %f189, 0fB2A57060, %f198;
	mov.b32 	%r57, %f195;
	shl.b32 	%r58, %r57, 23;
	mov.b32 	%f200, %r58;
	ex2.approx.ftz.f32 	%f201, %f199;
	fma.rn.f32 	%f202, %f201, %f200, 0f3F800000;
	div.rn.f32 	%f203, %f189, %f202;
	mul.f32 	%f204, %f190, %f203;
	add.s64 	%rd44, %rd3, %rd41;
	st.global.f32 	[%rd44], %f204;
	add.s32 	%r62, %r62, %r14;
	setp.lt.s32 	%p16, %r62, %r21;
	@%p16 bra 	$L__BB5_11;
	bra.uni 	$L__BB5_15;
$L__BB5_12:
	mov.u32 	%r63, %tid.x;
	setp.ge.s32 	%p8, %r63, %r21;
	@%p8 bra 	$L__BB5_15;
	mov.u32 	%r18, %ntid.x;
$L__BB5_14:
	mul.wide.s32 	%rd26, %r63, 4;
	add.s64 	%rd27, %rd1, %rd26;
	ld.global.nc.f32 	%f1, [%rd27];
	add.s64 	%rd28, %rd2, %rd26;
	ld.global.nc.f32 	%f2, [%rd28];
	fma.rn.f32 	%f3, %f1, 0fBBBB989D, 0f3F000000;
	cvt.sat.f32.f32 	%f4, %f3;
	mov.f32 	%f5, 0f4B400001;
	mov.f32 	%f6, 0f437C0000;
	fma.rm.f32 	%f7, %f4, %f6, %f5;
	add.f32 	%f8, %f7, 0fCB40007F;
	neg.f32 	%f9, %f8;
	fma.rn.f32 	%f10, %f1, 0fBFB8AA3B, %f9;
	fma.rn.f32 	%f11, %f1, 0fB2A57060, %f10;
	mov.b32 	%r23, %f7;
	shl.b32 	%r24, %r23, 23;
	mov.b32 	%f12, %r24;
	ex2.approx.ftz.f32 	%f13, %f11;
	fma.rn.f32 	%f14, %f13, %f12, 0f3F800000;
	div.rn.f32 	%f15, %f1, %f14;
	mul.f32 	%f16, %f2, %f15;
	add.s64 	%rd29, %rd3, %rd26;
	st.global.f32 	[%rd29], %f16;
	add.s32 	%r63, %r63, %r18;
	setp.lt.s32 	%p9, %r63, %r21;
	@%p9 bra 	$L__BB5_14;
$L__BB5_15:
	ret;

}


// ===== COMPILED SASS (sm_100) =====

	.target	sm_100

	.elftype	@"ET_EXEC"


//--------------------- .note.nv.tkinfo           --------------------------
	.section	.note.nv.tkinfo,"",@"SHT_NOTE"
	.sectionflags	@"SHF_NOTE_NV_TKINFO"
	.tkinfo
        /*0018*/ 	.word	0x00000002
        /*0030*/ 	.string	""
        /*0030*/ 	.string	"ptxas"
        /*0030*/ 	.string	"Cuda compilation tools, release 13.0, V13.0.88"
        /*0030*/ 	.string	"Build cuda_13.0.r13.0/compiler.36424714_0"
        /*0030*/ 	.string	"-arch sm_100 -m 64 "



//--------------------- .note.nv.cuinfo           --------------------------
	.section	.note.nv.cuinfo,"",@"SHT_NOTE"
	.sectionflags	@"SHF_NOTE_NV_CUINFO"
        /*0018*/ 	.short	0x0002
        /*001a*/ 	.short	0x0064
        /*001c*/ 	.short	0x0082
	.zero		2


//--------------------- .nv.info                  --------------------------
	.section	.nv.info,"",@"SHT_CUDA_INFO"
	.align	4


	//----- nvinfo : EIATTR_REGCOUNT
	.align		4
        /*0000*/ 	.byte	0x04, 0x2f
        /*0002*/ 	.short	(.L_1 - .L_0)
	.align		4
.L_0:
        /*0004*/ 	.word	index@(fused_swiglu_bf16)
        /*0008*/ 	.word	0x0000001b


	//----- nvinfo : EIATTR_FRAME_SIZE
	.align		4
.L_1:
        /*000c*/ 	.byte	0x04, 0x11
        /*000e*/ 	.short	(.L_3 - .L_2)
	.align		4
.L_2:
        /*0010*/ 	.word	index@($__internal_5_$__cuda_sm3x_div_rn_noftz_f32_slowpath)
        /*0014*/ 	.word	0x00000000


	//----- nvinfo : EIATTR_FRAME_SIZE
	.align		4
.L_3:
        /*0018*/ 	.byte	0x04, 0x11
        /*001a*/ 	.short	(.L_5 - .L_4)
	.align		4
.L_4:
        /*001c*/ 	.word	index@(fused_swiglu_bf16)
        /*0020*/ 	.word	0x00000000


	//----- nvinfo : EIATTR_REGCOUNT
	.align		4
.L_5:
        /*0024*/ 	.byte	0x04, 0x2f
        /*0026*/ 	.short	(.L_7 - .L_6)
	.align		4
.L_6:
        /*0028*/ 	.word	index@(fused_swiglu_fp16)
        /*002c*/ 	.word	0x0000001b


	//----- nvinfo : EIATTR_FRAME_SIZE
	.align		4
.L_7:
        /*0030*/ 	.byte	0x04, 0x11
        /*0032*/ 	.short	(.L_9 - .L_8)
	.align		4
.L_8:
        /*0034*/ 	.word	index@($__internal_4_$__cuda_sm3x_div_rn_noftz_f32_slowpath)
        /*0038*/ 	.word	0x00000000


	//----- nvinfo : EIATTR_FRAME_SIZE
	.align		4
.L_9:
        /*003c*/ 	.byte	0x04, 0x11
        /*003e*/ 	.short	(.L_11 - .L_10)
	.align		4
.L_10:
        /*0040*/ 	.word	index@(fused_swiglu_fp16)
        /*0044*/ 	.word	0x00000000


	//----- nvinfo : EIATTR_REGCOUNT
	.align		4
.L_11:
        /*0048*/ 	.byte	0x04, 0x2f
        /*004a*/ 	.short	(.L_13 - .L_12)
	.align		4
.L_12:
        /*004c*/ 	.word	index@(fused_swiglu_fp32)
        /*0050*/ 	.word	0x00000020


	//----- nvinfo : EIATTR_FRAME_SIZE
	.align		4
.L_13:
        /*0054*/ 	.byte	0x04, 0x11
        /*0056*/ 	.short	(.L_15 - .L_14)
	.align		4
.L_14:
        /*0058*/ 	.word	index@($__internal_3_$__cuda_sm3x_div_rn_noftz_f32_slowpath)
        /*005c*/ 	.word	0x00000000


	//----- nvinfo : EIATTR_FRAME_SIZE
	.align		4
.L_15:
        /*0060*/ 	.byte	0x04, 0x11
        /*0062*/ 	.short	(.L_17 - .L_16)
	.align		4
.L_16:
        /*0064*/ 	.word	index@(fused_swiglu_fp32)
        /*0068*/ 	.word	0x00000000


	//----- nvinfo : EIATTR_REGCOUNT
	.align		4
.L_17:
        /*006c*/ 	.byte	0x04, 0x2f
        /*006e*/ 	.short	(.L_19 - .L_18)
	.align		4
.L_18:
        /*0070*/ 	.word	index@(fused_swiglu_packed_bf16)
        /*0074*/ 	.word	0x0000001b


	//----- nvinfo : EIATTR_FRAME_SIZE
	.align		4
.L_19:
        /*0078*/ 	.byte	0x04, 0x11
        /*007a*/ 	.short	(.L_21 - .L_20)
	.align		4
.L_20:
        /*007c*/ 	.word	index@($__internal_2_$__cuda_sm3x_div_rn_noftz_f32_slowpath)
        /*0080*/ 	.word	0x00000000


	//----- nvinfo : EIATTR_FRAME_SIZE
	.align		4
.L_21:
        /*0084*/ 	.byte	0x04, 0x11
        /*0086*/ 	.short	(.L_23 - .L_22)
	.align		4
.L_22:
        /*0088*/ 	.word	index@(fused_swiglu_packed_bf16)
        /*008c*/ 	.word	0x00000000


	//----- nvinfo : EIATTR_REGCOUNT
	.align		4
.L_23:
        /*0090*/ 	.byte	0x04, 0x2f
        /*0092*/ 	.short	(.L_25 - .L_24)
	.align		4
.L_24:
        /*0094*/ 	.word	index@(fused_swiglu_packed_fp16)
        /*0098*/ 	.word	0x0000001b


	//----- nvinfo : EIATTR_FRAME_SIZE
	.align		4
.L_25:
        /*009c*/ 	.byte	0x04, 0x11
        /*009e*/ 	.short	(.L_27 - .L_26)
	.align		4
.L_26:
        /*00a0*/ 	.word	index@($__internal_1_$__cuda_sm3x_div_rn_noftz_f32_slowpath)
        /*00a4*/ 	.word	0x00000000


	//----- nvinfo : EIATTR_FRAME_SIZE
	.align		4
.L_27:
        /*00a8*/ 	.byte	0x04, 0x11
        /*00aa*/ 	.short	(.L_29 - .L_28)
	.align		4
.L_28:
        /*00ac*/ 	.word	index@(fused_swiglu_packed_fp16)
        /*00b0*/ 	.word	0x00000000


	//----- nvinfo : EIATTR_REGCOUNT
	.align		4
.L_29:
        /*00b4*/ 	.byte	0x04, 0x2f
        /*00b6*/ 	.short	(.L_31 - .L_30)
	.align		4
.L_30:
        /*00b8*/ 	.word	index@(fused_swiglu_packed_fp32)
        /*00bc*/ 	.word	0x00000020


	//----- nvinfo : EIATTR_FRAME_SIZE
	.align		4
.L_31:
        /*00c0*/ 	.byte	0x04, 0x11
        /*00c2*/ 	.short	(.L_33 - .L_32)
	.align		4
.L_32:
        /*00c4*/ 	.word	index@($__internal_0_$__cuda_sm3x_div_rn_noftz_f32_slowpath)
        /*00c8*/ 	.word	0x00000000


	//----- nvinfo : EIATTR_FRAME_SIZE
	.align		4
.L_33:
        /*00cc*/ 	.byte	0x04, 0x11
        /*00ce*/ 	.short	(.L_35 - .L_34)
	.align		4
.L_34:
        /*00d0*/ 	.word	index@(fused_swiglu_packed_fp32)
        /*00d4*/ 	.word	0x00000000


	//----- nvinfo : EIATTR_MIN_STACK_SIZE
	.align		4
.L_35:
        /*00d8*/ 	.byte	0x04, 0x12
        /*00da*/ 	.short	(.L_37 - .L_36)
	.align		4
.L_36:
        /*00dc*/ 	.word	index@(fused_swiglu_packed_fp32)
        /*00e0*/ 	.word	0x00000000


	//----- nvinfo : EIATTR_MIN_STACK_SIZE
	.align		4
.L_37:
        /*00e4*/ 	.byte	0x04, 0x12
        /*00e6*/ 	.short	(.L_39 - .L_38)
	.align		4
.L_38:
        /*00e8*/ 	.word	index@(fused_swiglu_packed_fp16)
        /*00ec*/ 	.word	0x00000000


	//----- nvinfo : EIATTR_MIN_STACK_SIZE
	.align		4
.L_39:
        /*00f0*/ 	.byte	0x04, 0x12
        /*00f2*/ 	.short	(.L_41 - .L_40)
	.align		4
.L_40:
        /*00f4*/ 	.word	index@(fused_swiglu_packed_bf16)
        /*00f8*/ 	.word	0x00000000


	//----- nvinfo : EIATTR_MIN_STACK_SIZE
	.align		4
.L_41:
        /*00fc*/ 	.byte	0x04, 0x12
        /*00fe*/ 	.short	(.L_43 - .L_42)
	.align		4
.L_42:
        /*0100*/ 	.word	index@(fused_swiglu_fp32)
        /*0104*/ 	.word	0x00000000


	//----- nvinfo : EIATTR_MIN_STACK_SIZE
	.align		4
.L_43:
        /*0108*/ 	.byte	0x04, 0x12
        /*010a*/ 	.short	(.L_45 - .L_44)
	.align		4
.L_44:
        /*010c*/ 	.word	index@(fused_swiglu_fp16)
        /*0110*/ 	.word	0x00000000


	//----- nvinfo : EIATTR_MIN_STACK_SIZE
	.align		4
.L_45:
        /*0114*/ 	.byte	0x04, 0x12
        /*0116*/ 	.short	(.L_47 - .L_46)
	.align		4
.L_46:
        /*0118*/ 	.word	index@(fused_swiglu_bf16)
        /*011c*/ 	.word	0x00000000
.L_47:


//--------------------- .nv.compat                --------------------------
	.section	.nv.compat,"",@"SHT_CUDA_COMPAT_INFO"
	.align	4
        /*0000*/ 	.byte	0x02, 0x09, 0x00, 0x00, 0x02, 0x02, 0x01, 0x00, 0x02, 0x05, 0x05, 0x00, 0x03, 0x07, 0x01, 0x01
        /*0010*/ 	.byte	0x02, 0x03, 0x00, 0x00, 0x02, 0x06, 0x01, 0x00, 0x04, 0x0b, 0x08, 0x00, 0x01, 0x00, 0x00, 0x00
        /*0020*/ 	.byte	0x00, 0x00, 0x00, 0x00


//--------------------- .nv.info.fused_swiglu_packed_fp32 --------------------------
	.section	.nv.info.fused_swiglu_packed_fp32,"",@"SHT_CUDA_INFO"
	.sectionflags	@""
	.align	4


	//----- nvinfo : EIATTR_CUDA_API_VERSION
	.align		4
        /*0000*/ 	.byte	0x04, 0x37
        /*0002*/ 	.short	(.L_49 - .L_48)
.L_48:
        /*0004*/ 	.word	0x00000082


	//----- nvinfo : EIATTR_KPARAM_INFO
	.align		4
.L_49:
        /*0008*/ 	.byte	0x04, 0x17
        /*000a*/ 	.short	(.L_51 - .L_50)
.L_50:
        /*000c*/ 	.word	0x00000000
        /*0010*/ 	.short	0x0002
        /*0012*/ 	.short	0x0010
        /*0014*/ 	.byte	0x00, 0xf0, 0x11, 0x00


	//----- nvinfo : EIATTR_KPARAM_INFO
	.align		4
.L_51:
        /*0018*/ 	.byte	0x04, 0x17
        /*001a*/ 	.short	(.L_53 - .L_52)
.L_52:
        /*001c*/ 	.word	0x00000000
        /*0020*/ 	.short	0x0001
        /*0022*/ 	.short	0x0008
        /*0024*/ 	.byte	0x00, 0xf5, 0x21, 0x00


	//----- nvinfo : EIATTR_KPARAM_INFO
	.align		4
.L_53:
        /*0028*/ 	.byte	0x04, 0x17
        /*002a*/ 	.short	(.L_55 - .L_54)
.L_54:
        /*002c*/ 	.word	0x00000000
        /*0030*/ 	.short	0x0000
        /*0032*/ 	.short	0x0000
        /*0034*/ 	.byte	0x00, 0xf5, 0x21, 0x00


	//----- nvinfo : EIATTR_SPARSE_MMA_MASK
	.align		4
.L_55:
        /*0038*/ 	.byte	0x03, 0x50
        /*003a*/ 	.short	0x0000


	//----- nvinfo : EIATTR_MAXREG_COUNT
	.align		4
        /*003c*/ 	.byte	0x03, 0x1b
        /*003e*/ 	.short	0x00ff


	//----- nvinfo : EIATTR_MERCURY_ISA_VERSION
	.align		4
        /*0040*/ 	.byte	0x03, 0x5f
        /*0042*/ 	.short	0x0101


	//----- nvinfo : EIATTR_VRC_CTA_INIT_COUNT
	.align		4
        /*0044*/ 	.byte	0x02, 0x4a
	.zero		1
	.zero		1


	//----- nvinfo : EIATTR_EXIT_INSTR_OFFSETS
	.align		4
        /*0048*/ 	.byte	0x04, 0x1c
        /*004a*/ 	.short	(.L_57 - .L_56)


	//   ....[0]....
.L_56:
        /*004c*/ 	.word	0x000018c0


	//   ....[1]....
        /*0050*/ 	.word	0x00001b30


	//   ....[2]....
        /*0054*/ 	.word	0x00001b60


	//   ....[3]....
        /*0058*/ 	.word	0x00001dd0


	//----- nvinfo : EIATTR_CRS_STACK_SIZE
	.align		4
.L_57:
        /*005c*/ 	.byte	0x04, 0x1e
        /*005e*/ 	.short	(.L_59 - .L_58)
.L_58:
        /*0060*/ 	.word	0x00000000


	//----- nvinfo : EIATTR_CBANK_PARAM_SIZE
	.align		4
.L_59:
        /*0064*/ 	.byte	0x03, 0x19
        /*0066*/ 	.short	0x0014


	//----- nvinfo : EIATTR_PARAM_CBANK
	.align		4
        /*0068*/ 	.byte	0x04, 0x0a
        /*006a*/ 	.short	(.L_61 - .L_60)
	.align		4
.L_60:
        /*006c*/ 	.word	index@(.nv.constant0.fused_swiglu_packed_fp32)
        /*0070*/ 	.short	0x0380
        /*0072*/ 	.short	0x0014


	//----- nvinfo : EIATTR_SW_WAR
	.align		4
.L_61:
        /*0074*/ 	.byte	0x04, 0x36
        /*0076*/ 	.short	(.L_63 - .L_62)
.L_62:
        /*0078*/ 	.word	0x00000008
.L_63:


//--------------------- .nv.info.fused_swiglu_packed_fp16 --------------------------
	.section	.nv.info.fused_swiglu_packed_fp16,"",@"SHT_CUDA_INFO"
	.sectionflags	@""
	.align	4


	//----- nvinfo : EIATTR_CUDA_API_VERSION
	.align		4
        /*0000*/ 	.byte	0x04, 0x37
        /*0002*/ 	.short	(.L_65 - .L_64)
.L_64:
        /*0004*/ 	.word	0x00000082


	//----- nvinfo : EIATTR_KPARAM_INFO
	.align		4
.L_65:
        /*0008*/ 	.byte	0x04, 0x17
        /*000a*/ 	.short	(.L_67 - .L_66)
.L_66:
        /*000c*/ 	.word	0x00000000
        /*0010*/ 	.short	0x0002
        /*0012*/ 	.short	0x0010
        /*0014*/ 	.byte	0x00, 0xf0, 0x11, 0x00


	//----- nvinfo : EIATTR_KPARAM_INFO
	.align		4
.L_67:
        /*0018*/ 	.byte	0x04, 0x17
        /*001a*/ 	.short	(.L_69 - .L_68)
.L_68:
        /*001c*/ 	.word	0x00000000
        /*0020*/ 	.short	0x0001
        /*0022*/ 	.short	0x0008
        /*0024*/ 	.byte	0x00, 0xf5, 0x21, 0x00


	//----- nvinfo : EIATTR_KPARAM_INFO
	.align		4
.L_69:
        /*0028*/ 	.byte	0x04, 0x17
        /*002a*/ 	.short	(.L_71 - .L_70)
.L_70:
        /*002c*/ 	.word	0x00000000
        /*0030*/ 	.short	0x0000
        /*0032*/ 	.short	0x0000
        /*0034*/ 	.byte	0x00, 0xf5, 0x21, 0x00


	//----- nvinfo : EIATTR_SPARSE_MMA_MASK
	.align		4
.L_71:
        /*0038*/ 	.byte	0x03, 0x50
        /*003a*/ 	.short	0x0000


	//----- nvinfo : EIATTR_MAXREG_COUNT
	.align		4
        /*003c*/ 	.byte	0x03, 0x1b
        /*003e*/ 	.short	0x00ff


	//----- nvinfo : EIATTR_MERCURY_ISA_VERSION
	.align		4
        /*0040*/ 	.byte	0x03, 0x5f
        /*0042*/ 	.short	0x0101


	//----- nvinfo : EIATTR_VRC_CTA_INIT_COUNT
	.align		4
        /*0044*/ 	.byte	0x02, 0x4a
	.zero		1
	.zero		1


	//----- nvinfo : EIATTR_EXIT_INSTR_OFFSETS
	.align		4
        /*0048*/ 	.byte	0x04, 0x1c
        /*004a*/ 	.short	(.L_73 - .L_72)


	//   ....[0]....
.L_72:
        /*004c*/ 	.word	0x00000fe0


	//   ....[1]....
        /*0050*/ 	.word	0x00001290


	//   ....[2]....
        /*0054*/ 	.word	0x000012c0


	//   ....[3]....
        /*0058*/ 	.word	0x00001570


	//----- nvinfo : EIATTR_CRS_STACK_SIZE
	.align		4
.L_73:
        /*005c*/ 	.byte	0x04, 0x1e
        /*005e*/ 	.short	(.L_75 - .L_74)
.L_74:
        /*0060*/ 	.word	0x00000000


	//----- nvinfo : EIATTR_CBANK_PARAM_SIZE
	.align		4
.L_75:
        /*0064*/ 	.byte	0x03, 0x19
        /*0066*/ 	.short	0x0014


	//----- nvinfo : EIATTR_PARAM_CBANK
	.align		4
        /*0068*/ 	.byte	0x04, 0x0a
        /*006a*/ 	.short	(.L_77 - .L_76)
	.align		4
.L_76:
        /*006c*/ 	.word	index@(.nv.constant0.fused_swiglu_packed_fp16)
        /*0070*/ 	.short	0x0380
        /*0072*/ 	.short	0x0014


	//----- nvinfo : EIATTR_SW_WAR
	.align		4
.L_77:
        /*0074*/ 	.byte	0x04, 0x36
        /*0076*/ 	.short	(.L_79 - .L_78)
.L_78:
        /*0078*/ 	.word	0x00000008
.L_79:


//--------------------- .nv.info.fused_swiglu_packed_bf16 --------------------------
	.section	.nv.info.fused_swiglu_packed_bf16,"",@"SHT_CUDA_INFO"
	.sectionflags	@""
	.align	4


	//----- nvinfo : EIATTR_CUDA_API_VERSION
	.align		4
        /*0000*/ 	.byte	0x04, 0x37
        /*0002*/ 	.short	(.L_81 - .L_80)
.L_80:
        /*0004*/ 	.word	0x00000082


	//----- nvinfo : EIATTR_KPARAM_INFO
	.align		4
.L_81:
        /*0008*/ 	.byte	0x04, 0x17
        /*000a*/ 	.short	(.L_83 - .L_82)
.L_82:
        /*000c*/ 	.word	0x00000000
        /*0010*/ 	.short	0x0002
        /*0012*/ 	.short	0x0010
        /*0014*/ 	.byte	0x00, 0xf0, 0x11, 0x00


	//----- nvinfo : EIATTR_KPARAM_INFO
	.align		4
.L_83:
        /*0018*/ 	.byte	0x04, 0x17
        /*001a*/ 	.short	(.L_85 - .L_84)
.L_84:
        /*001c*/ 	.word	0x00000000
        /*0020*/ 	.short	0x0001
        /*0022*/ 	.short	0x0008
        /*0024*/ 	.byte	0x00, 0xf5, 0x21, 0x00


	//----- nvinfo : EIATTR_KPARAM_INFO
	.align		4
.L_85:
        /*0028*/ 	.byte	0x04, 0x17
        /*002a*/ 	.short	(.L_87 - .L_86)
.L_86:
        /*002c*/ 	.word	0x00000000
        /*0030*/ 	.short	0x0000
        /*0032*/ 	.short	0x0000
        /*0034*/ 	.byte	0x00, 0xf5, 0x21, 0x00


	//----- nvinfo : EIATTR_SPARSE_MMA_MASK
	.align		4
.L_87:
        /*0038*/ 	.byte	0x03, 0x50
        /*003a*/ 	.short	0x0000


	//----- nvinfo : EIATTR_MAXREG_COUNT
	.align		4
        /*003c*/ 	.byte	0x03, 0x1b
        /*003e*/ 	.short	0x00ff


	//----- nvinfo : EIATTR_MERCURY_ISA_VERSION
	.align		4
        /*0040*/ 	.byte	0x03, 0x5f
        /*0042*/ 	.short	0x0101


	//----- nvinfo : EIATTR_VRC_CTA_INIT_COUNT
	.align		4
        /*0044*/ 	.byte	0x02, 0x4a
	.zero		1
	.zero		1


	//----- nvinfo : EIATTR_EXIT_INSTR_OFFSETS
	.align		4
        /*0048*/ 	.byte	0x04, 0x1c
        /*004a*/ 	.short	(.L_89 - .L_88)


	//   ....[0]....
.L_88:
        /*004c*/ 	.word	0x000010e0


	//   ....[1]....
        /*0050*/ 	.word	0x000013a0


	//   ....[2]....
        /*0054*/ 	.word	0x000013d0


	//   ....[3]....
        /*0058*/ 	.word	0x00001690


	//----- nvinfo : EIATTR_CRS_STACK_SIZE
	.align		4
.L_89:
        /*005c*/ 	.byte	0x04, 0x1e
        /*005e*/ 	.short	(.L_91 - .L_90)
.L_90:
        /*0060*/ 	.word	0x00000000


	//----- nvinfo : EIATTR_CBANK_PARAM_SIZE
	.align		4
.L_91:
        /*0064*/ 	.byte	0x03, 0x19
        /*0066*/ 	.short	0x0014


	//----- nvinfo : EIATTR_PARAM_CBANK
	.align		4
        /*0068*/ 	.byte	0x04, 0x0a
        /*006a*/ 	.short	(.L_93 - .L_92)
	.align		4
.L_92:
        /*006c*/ 	.word	index@(.nv.constant0.fused_swiglu_packed_bf16)
        /*0070*/ 	.short	0x0380
        /*0072*/ 	.short	0x0014


	//----- nvinfo : EIATTR_SW_WAR
	.align		4
.L_93:
        /*0074*/ 	.byte	0x04, 0x36
        /*0076*/ 	.short	(.L_95 - .L_94)
.L_94:
        /*0078*/ 	.word	0x00000008
.L_95:


//--------------------- .nv.info.fused_swiglu_fp32 --------------------------
	.section	.nv.info.fused_swiglu_fp32,"",@"SHT_CUDA_INFO"
	.sectionflags	@""
	.align	4


	//----- nvinfo : EIATTR_CUDA_API_VERSION
	.align		4
        /*0000*/ 	.byte	0x04, 0x37
        /*0002*/ 	.short	(.L_97 - .L_96)
.L_96:
        /*0004*/ 	.word	0x00000082


	//----- nvinfo : EIATTR_KPARAM_INFO
	.align		4
.L_97:
        /*0008*/ 	.byte	0x04, 0x17
        /*000a*/ 	.short	(.L_99 - .L_98)
.L_98:
        /*000c*/ 	.word	0x00000000
        /*0010*/ 	.short	0x0003
        /*0012*/ 	.short	0x0018
        /*0014*/ 	.byte	0x00, 0xf0, 0x11, 0x00


	//----- nvinfo : EIATTR_KPARAM_INFO
	.align		4
.L_99:
        /*0018*/ 	.byte	0x04, 0x17
        /*001a*/ 	.short	(.L_101 - .L_100)
.L_100:
        /*001c*/ 	.word	0x00000000
        /*0020*/ 	.short	0x0002
        /*0022*/ 	.short	0x0010
        /*0024*/ 	.byte	0x00, 0xf5, 0x21, 0x00


	//----- nvinfo : EIATTR_KPARAM_INFO
	.align		4
.L_101:
        /*0028*/ 	.byte	0x04, 0x17
        /*002a*/ 	.short	(.L_103 - .L_102)
.L_102:
        /*002c*/ 	.word	0x00000000
        /*0030*/ 	.short	0x0001
        /*0032*/ 	.short	0x0008
        /*0034*/ 	.byte	0x00, 0xf5, 0x21, 0x00


	//----- nvinfo : EIATTR_KPARAM_INFO
	.align		4
.L_103:
        /*0038*/ 	.byte	0x04, 0x17
        /*003a*/ 	.short	(.L_105 - .L_104)
.L_104:
        /*003c*/ 	.word	0x00000000
        /*0040*/ 	.short	0x0000
        /*0042*/ 	.short	0x0000
        /*0044*/ 	.byte	0x00, 0xf5, 0x21, 0x00


	//----- nvinfo : EIATTR_SPARSE_MMA_MASK
	.align		4
.L_105:
        /*0048*/ 	.byte	0x03, 0x50
        /*004a*/ 	.short	0x0000


	//----- nvinfo : EIATTR_MAXREG_COUNT
	.align		4
        /*004c*/ 	.byte	0x03, 0x1b
        /*004e*/ 	.short	0x00ff


	//----- nvinfo : EIATTR_MERCURY_ISA_VERSION
	.align		4
        /*0050*/ 	.byte	0x03, 0x5f
        /*0052*/ 	.short	0x0101


	//----- nvinfo : EIATTR_VRC_CTA_INIT_COUNT
	.align		4
        /*0054*/ 	.byte	0x02, 0x4a
	.zero		1
	.zero		1


	//----- nvinfo : EIATTR_EXIT_INSTR_OFFSETS
	.align		4
        /*0058*/ 	.byte	0x04, 0x1c
        /*005a*/ 	.short	(.L_107 - .L_106)


	//   ....[0]....
.L_106:
        /*005c*/ 	.word	0x00001980


	//   ....[1]....
        /*0060*/ 	.word	0x00001c00


	//   ....[2]....
        /*0064*/ 	.word	0x00001c30


	//   ....[3]....
        /*0068*/ 	.word	0x00001eb0


	//----- nvinfo : EIATTR_CRS_STACK_SIZE
	.align		4
.L_107:
        /*006c*/ 	.byte	0x04, 0x1e
        /*006e*/ 	.short	(.L_109 - .L_108)
.L_108:
        /*0070*/ 	.word	0x00000000


	//----- nvinfo : EIATTR_CBANK_PARAM_SIZE
	.align		4
.L_109:
        /*0074*/ 	.byte	0x03, 0x19
        /*0076*/ 	.short	0x001c


	//----- nvinfo : EIATTR_PARAM_CBANK
	.align		4
        /*0078*/ 	.byte	0x04, 0x0a
        /*007a*/ 	.short	(.L_111 - .L_110)
	.align		4
.L_110:
        /*007c*/ 	.word	index@(.nv.constant0.fused_swiglu_fp32)
        /*0080*/ 	.short	0x0380
        /*0082*/ 	.short	0x001c


	//----- nvinfo : EIATTR_SW_WAR
	.align		4
.L_111:
        /*0084*/ 	.byte	0x04, 0x36
        /*0086*/ 	.short	(.L_113 - .L_112)
.L_112:
        /*0088*/ 	.word	0x00000008
.L_113:


//--------------------- .nv.info.fused_swiglu_fp16 --------------------------
	.section	.nv.info.fused_swiglu_fp16,"",@"SHT_CUDA_INFO"
	.sectionflags	@""
	.align	4


	//----- nvinfo : EIATTR_CUDA_API_VERSION
	.align		4
        /*0000*/ 	.byte	0x04, 0x37
        /*0002*/ 	.short	(.L_115 - .L_114)
.L_114:
        /*0004*/ 	.word	0x00000082


	//----- nvinfo : EIATTR_KPARAM_INFO
	.align		4
.L_115:
        /*0008*/ 	.byte	0x04, 0x17
        /*000a*/ 	.short	(.L_117 - .L_116)
.L_116:
        /*000c*/ 	.word	0x00000000
        /*0010*/ 	.short	0x0003
        /*0012*/ 	.short	0x0018
        /*0014*/ 	.byte	0x00, 0xf0, 0x11, 0x00


	//----- nvinfo : EIATTR_KPARAM_INFO
	.align		4
.L_117:
        /*0018*/ 	.byte	0x04, 0x17
        /*001a*/ 	.short	(.L_119 - .L_118)
.L_118:
        /*001c*/ 	.word	0x00000000
        /*0020*/ 	.short	0x0002
        /*0022*/ 	.short	0x0010
        /*0024*/ 	.byte	0x00, 0xf5, 0x21, 0x00


	//----- nvinfo : EIATTR_KPARAM_INFO
	.align		4
.L_119:
        /*0028*/ 	.byte	0x04, 0x17
        /*002a*/ 	.short	(.L_121 - .L_120)
.L_120:
        /*002c*/ 	.word	0x00000000
        /*0030*/ 	.short	0x0001
        /*0032*/ 	.short	0x0008
        /*0034*/ 	.byte	0x00, 0xf5, 0x21, 0x00


	//----- nvinfo : EIATTR_KPARAM_INFO
	.align		4
.L_121:
        /*0038*/ 	.byte	0x04, 0x17
        /*003a*/ 	.short	(.L_123 - .L_122)
.L_122:
        /*003c*/ 	.word	0x00000000
        /*0040*/ 	.short	0x0000
        /*0042*/ 	.short	0x0000
        /*0044*/ 	.byte	0x00, 0xf5, 0x21, 0x00


	//----- nvinfo : EIATTR_SPARSE_MMA_MASK
	.align		4
.L_123:
        /*0048*/ 	.byte	0x03, 0x50
        /*004a*/ 	.short	0x0000


	//----- nvinfo : EIATTR_MAXREG_COUNT
	.align		4
        /*004c*/ 	.byte	0x03, 0x1b
        /*004e*/ 	.short	0x00ff


	//----- nvinfo : EIATTR_MERCURY_ISA_VERSION
	.align		4
        /*0050*/ 	.byte	0x03, 0x5f
        /*0052*/ 	.short	0x0101


	//----- nvinfo : EIATTR_VRC_CTA_INIT_COUNT
	.align		4
        /*0054*/ 	.byte	0x02, 0x4a
	.zero		1
	.zero		1


	//----- nvinfo : EIATTR_EXIT_INSTR_OFFSETS
	.align		4
        /*0058*/ 	.byte	0x04, 0x1c
        /*005a*/ 	.short	(.L_125 - .L_124)


	//   ....[0]....
.L_124:
        /*005c*/ 	.word	0x00001080


	//   ....[1]....
        /*0060*/ 	.word	0x00001320


	//   ....[2]....
        /*0064*/ 	.word	0x00001350


	//   ....[3]....
        /*0068*/ 	.word	0x000015f0


	//----- nvinfo : EIATTR_CRS_STACK_SIZE
	.align		4
.L_125:
        /*006c*/ 	.byte	0x04, 0x1e
        /*006e*/ 	.short	(.L_127 - .L_126)
.L_126:
        /*0070*/ 	.word	0x00000000


	//----- nvinfo : EIATTR_CBANK_PARAM_SIZE
	.align		4
.L_127:
        /*0074*/ 	.byte	0x03, 0x19
        /*0076*/ 	.short	0x001c


	//----- nvinfo : EIATTR_PARAM_CBANK
	.align		4
        /*0078*/ 	.byte	0x04, 0x0a
        /*007a*/ 	.short	(.L_129 - .L_128)
	.align		4
.L_128:
        /*007c*/ 	.word	index@(.nv.constant0.fused_swiglu_fp16)
        /*0080*/ 	.short	0x0380
        /*0082*/ 	.short	0x001c


	//----- nvinfo : EIATTR_SW_WAR
	.align		4
.L_129:
        /*0084*/ 	.byte	0x04, 0x36
        /*0086*/ 	.short	(.L_131 - .L_130)
.L_130:
        /*0088*/ 	.word	0x00000008
.L_131:


//--------------------- .nv.info.fused_swiglu_bf16 --------------------------
	.section	.nv.info.fused_swiglu_bf16,"",@"SHT_CUDA_INFO"
	.sectionflags	@""
	.align	4


	//----- nvinfo : EIATTR_CUDA_API_VERSION
	.align		4
        /*0000*/ 	.byte	0x04, 0x37
        /*0002*/ 	.short	(.L_133 - .L_132)
.L_132:
        /*0004*/ 	.word	0x00000082


	//----- nvinfo : EIATTR_KPARAM_INFO
	.align		4
.L_133:
        /*0008*/ 	.byte	0x04, 0x17
        /*000a*/ 	.short	(.L_135 - .L_134)
.L_134:
        /*000c*/ 	.word	0x00000000
        /*0010*/ 	.short	0x0003
        /*0012*/ 	.short	0x0018
        /*0014*/ 	.byte	0x00, 0xf0, 0x11, 0x00


	//----- nvinfo : EIATTR_KPARAM_INFO
	.align		4
.L_135:
        /*0018*/ 	.byte	0x04, 0x17
        /*001a*/ 	.short	(.L_137 - .L_136)
.L_136:
        /*001c*/ 	.word	0x00000000
        /*0020*/ 	.short	0x0002
        /*0022*/ 	.short	0x0010
        /*0024*/ 	.byte	0x00, 0xf5, 0x21, 0x00


	//----- nvinfo : EIATTR_KPARAM_INFO
	.align		4
.L_137:
        /*0028*/ 	.byte	0x04, 0x17
        /*002a*/ 	.short	(.L_139 - .L_138)
.L_138:
        /*002c*/ 	.word	0x00000000
        /*0030*/ 	.short	0x0001
        /*0032*/ 	.short	0x0008
        /*0034*/ 	.byte	0x00, 0xf5, 0x21, 0x00


	//----- nvinfo : EIATTR_KPARAM_INFO
	.align		4
.L_139:
        /*0038*/ 	.byte	0x04, 0x17
        /*003a*/ 	.short	(.L_141 - .L_140)
.L_140:
        /*003c*/ 	.word	0x00000000
        /*0040*/ 	.short	0x0000
        /*0042*/ 	.short	0x0000
        /*0044*/ 	.byte	0x00, 0xf5, 0x21, 0x00


	//----- nvinfo : EIATTR_SPARSE_MMA_MASK
	.align		4
.L_141:
        /*0048*/ 	.byte	0x03, 0x50
        /*004a*/ 	.short	0x0000


	//----- nvinfo : EIATTR_MAXREG_COUNT
	.align		4
        /*004c*/ 	.byte	0x03, 0x1b
        /*004e*/ 	.short	0x00ff


	//----- nvinfo : EIATTR_MERCURY_ISA_VERSION
	.align		4
        /*0050*/ 	.byte	0x03, 0x5f
        /*0052*/ 	.short	0x0101


	//----- nvinfo : EIATTR_VRC_CTA_INIT_COUNT
	.align		4
        /*0054*/ 	.byte	0x02, 0x4a
	.zero		1
	.zero		1


	//----- nvinfo : EIATTR_EXIT_INSTR_OFFSETS
	.align		4
        /*0058*/ 	.byte	0x04, 0x1c
        /*005a*/ 	.short	(.L_143 - .L_142)


	//   ....[0]....
.L_142:
        /*005c*/ 	.word	0x00001180


	//   ....[1]....
        /*0060*/ 	.word	0x00001430


	//   ....[2]....
        /*0064*/ 	.word	0x00001460


	//   ....[3]....
        /*0068*/ 	.word	0x00001710


	//----- nvinfo : EIATTR_CRS_STACK_SIZE
	.align		4
.L_143:
        /*006c*/ 	.byte	0x04, 0x1e
        /*006e*/ 	.short	(.L_145 - .L_144)
.L_144:
        /*0070*/ 	.word	0x00000000


	//----- nvinfo : EIATTR_CBANK_PARAM_SIZE
	.align		4
.L_145:
        /*0074*/ 	.byte	0x03, 0x19
        /*0076*/ 	.short	0x001c


	//----- nvinfo : EIATTR_PARAM_CBANK
	.align		4
        /*0078*/ 	.byte	0x04, 0x0a
        /*007a*/ 	.short	(.L_147 - .L_146)
	.align		4
.L_146:
        /*007c*/ 	.word	index@(.nv.constant0.fused_swiglu_bf16)
        /*0080*/ 	.short	0x0380
        /*0082*/ 	.short	0x001c


	//----- nvinfo : EIATTR_SW_WAR
	.align		4
.L_147:
        /*0084*/ 	.byte	0x04, 0x36
        /*0086*/ 	.short	(.L_149 - .L_148)
.L_148:
        /*0088*/ 	.word	0x00000008
.L_149:


//--------------------- .nv.callgraph             --------------------------
	.section	.nv.callgraph,"",@"SHT_CUDA_CALLGRAPH"
	.align	4
	.sectionentsize	8
	.align		4
        /*0000*/ 	.word	0x00000000
	.align		4
        /*0004*/ 	.word	0xffffffff
	.align		4
        /*0008*/ 	.word	0x00000000
	.align		4
        /*000c*/ 	.word	0xfffffffe
	.align		4
        /*0010*/ 	.word	0x00000000
	.align		4
        /*0014*/ 	.word	0xfffffffd
	.align		4
        /*0018*/ 	.word	0x00000000
	.align		4
        /*001c*/ 	.word	0xfffffffc


//--------------------- .text.fused_swiglu_packed_fp32 --------------------------
	.section	.text.fused_swiglu_packed_fp32,"ax",@progbits
	.align	128
        .global         fused_swiglu_packed_fp32
        .type           fused_swiglu_packed_fp32,@function
        .size           fused_swiglu_packed_fp32,(.L_x_248 - fused_swiglu_packed_fp32)
        .other          fused_swiglu_packed_fp32,@"STO_CUDA_ENTRY STV_DEFAULT"
fused_swiglu_packed_fp32:
.text.fused_swiglu_packed_fp32:
[----:B------:R-:W-:Y:S08]  /*0000*/  LDC R1, c[0x0][0x37c] ;  /* 0x0000df00ff017b82 */ /* 0x000ff00000000800 */
[----:B------:R-:W0:Y:S01]  /*0010*/  S2UR UR4, SR_CTAID.X ;  /* 0x00000000000479c3 */ /* 0x000e220000002500 */
[----:B------:R-:W1:Y:S01]  /*0020*/  LDCU UR10, c[0x0][0x390] ;  /* 0x00007200ff0a77ac */ /* 0x000e620008000800 */
[----:B------:R-:W2:Y:S01]  /*0030*/  LDCU.128 UR12, c[0x0][0x380] ;  /* 0x00007000ff0c77ac */ /* 0x000ea20008000c00 */
[----:B------:R-:W-:Y:S01]  /*0040*/  UPLOP3.LUT UP1, UPT, UPT, UPT, UPT, 0x40, 0x4 ;  /* 0x000000000004789c */ /* 0x000fe20003f2e870 */
[----:B------:R-:W3:Y:S01]  /*0050*/  LDCU.64 UR16, c[0x0][0x358] ;  /* 0x00006b00ff1077ac */ /* 0x000ee20008000a00 */
[----:B-1----:R-:W-:-:S02]  /*0060*/  USHF.R.S32.HI UR5, URZ, 0x1f, UR10 ;  /* 0x0000001fff057899 */ /* 0x002fc4000801140a */
[----:B0-----:R-:W-:Y:S02]  /*0070*/  UIMAD.WIDE.U32 UR8, UR4, UR10, URZ ;  /* 0x0000000a040872a5 */ /* 0x001fe4000f8e00ff */
[----:B------:R-:W-:Y:S02]  /*0080*/  UIMAD UR5, UR5, UR4, URZ ;  /* 0x00000004050572a4 */ /* 0x000fe4000f8e02ff */
[----:B--2---:R-:W-:Y:S02]  /*0090*/  ULEA UR4, UP0, UR8, UR14, 0x3 ;  /* 0x0000000e08047291 */ /* 0x004fe4000f8018ff */
[----:B------:R-:W-:Y:S02]  /*00a0*/  UIADD3 UR7, UPT, UPT, UR9, UR5, URZ ;  /* 0x0000000509077290 */ /* 0x000fe4000fffe0ff */
[----:B------:R-:W-:Y:S02]  /*00b0*/  ULOP3.LUT UR6, UR4, 0xf, URZ, 0xc0, !UPT ;  /* 0x0000000f04067892 */ /* 0x000fe4000f8ec0ff */
[----:B------:R-:W-:-:S04]  /*00c0*/  USHF.L.U64.HI UR5, UR8, 0x3, UR7 ;  /* 0x0000000308057899 */ /* 0x000fc80008010207 */
[----:B------:R-:W-:-:S04]  /*00d0*/  UIADD3.X UR5, UPT, UPT, UR5, UR15, URZ, UP0, !UPT ;  /* 0x0000000f05057290 */ /* 0x000fc800087fe4ff */
[----:B------:R-:W-:-:S04]  /*00e0*/  UIMAD.WIDE UR14, UR10, 0x4, UR4 ;  /* 0x000000040a0e78a5 */ /* 0x000fc8000f8e0204 */
[----:B------:R-:W-:Y:S02]  /*00f0*/  ULOP3.LUT UP0, URZ, UR6, 0xc, UR14, 0xf8, !UPT ;  /* 0x0000000c06ff7892 */ /* 0x000fe4000f80f80e */
[----:B------:R-:W-:Y:S02]  /*0100*/  ULEA UR6, UP3, UR8, UR12, 0x2 ;  /* 0x0000000c08067291 */ /* 0x000fe4000f8610ff */
[----:B------:R-:W-:Y:S02]  /*0110*/  ULOP3.LUT UP0, URZ, URZ, URZ, URZ, 0xfc, UP0 ;  /* 0x000000ffffff7292 */ /* 0x000fe4000800fcff */
[----:B------:R-:W-:-:S04]  /*0120*/  USHF.L.U64.HI UR8, UR8, 0x2, UR7 ;  /* 0x0000000208087899 */ /* 0x000fc80008010207 */
[----:B------:R-:W-:-:S05]  /*0130*/  UIADD3.X UR7, UPT, UPT, UR8, UR13, URZ, UP3, !UPT ;  /* 0x0000000d08077290 */ /* 0x000fca0009ffe4ff */
[----:B------:R-:W-:-:S04]  /*0140*/  @!UP0 ULOP3.LUT UP2, URZ, UR6, 0xf, URZ, 0xc0, !UPT ;  /* 0x0000000f06ff8892 */ /* 0x000fc8000f84c0ff */
[----:B------:R-:W-:-:S04]  /*0150*/  @!UP0 UPLOP3.LUT UP1, UPT, UPT, UPT, UP2, 0x40, 0x4 ;  /* 0x000000000004889c */ /* 0x000fc80003f2e820 */
[----:B------:R-:W-:-:S09]  /*0160*/  UISETP.LT.OR UP1, UPT, UR10, 0x4, !UP1 ;  /* 0x000000040a00788c */ /* 0x000fd2000cf21670 */
[----:B---3--:R-:W-:Y:S05]  /*0170*/  BRA.U UP1, `(.L_x_0) ;  /* 0x0000001901707547 */ /* 0x008fea000b800000 */
[----:B------:R-:W0:Y:S01]  /*0180*/  S2R R3, SR_TID.X ;  /* 0x0000000000037919 */ /* 0x000e220000002100 */
[----:B------:R-:W-:Y:S01]  /*0190*/  USHF.R.U32.HI UR8, URZ, 0x2, UR10 ;  /* 0x00000002ff087899 */ /* 0x000fe2000801160a */
[----:B------:R-:W-:Y:S05]  /*01a0*/  BSSY.RECONVERGENT B0, `(.L_x_1) ;  /* 0x000016d000007945 */ /* 0x000fea0003800200 */
[----:B0-----:R-:W-:-:S13]  /*01b0*/  ISETP.GE.U32.AND P0, PT, R3, UR8, PT ;  /* 0x0000000803007c0c */ /* 0x001fda000bf06070 */
[----:B------:R-:W-:Y:S05]  /*01c0*/  @P0 BRA `(.L_x_2) ;  /* 0x0000001400a80947 */ /* 0x000fea0003800000 */
[----:B------:R-:W0:Y:S01]  /*01d0*/  LDC R0, c[0x0][0x360] ;  /* 0x0000d800ff007b82 */ /* 0x000e220000000800 */
[----:B------:R-:W-:Y:S01]  /*01e0*/  BSSY.RECONVERGENT B3, `(.L_x_3) ;  /* 0x0000089000037945 */ /* 0x000fe20003800200 */
[----:B------:R-:W-:Y:S01]  /*01f0*/  MOV R27, R3 ;  /* 0x00000003001b7202 */ /* 0x000fe20000000f00 */
[----:B0-----:R-:W0:Y:S01]  /*0200*/  I2F.U32.RP R6, R0 ;  /* 0x0000000000067306 */ /* 0x001e220000209000 */
[----:B------:R-:W-:Y:S02]  /*0210*/  IADD3 R13, PT, PT, R3, R0, RZ ;  /* 0x00000000030d7210 */ /* 0x000fe40007ffe0ff */
[----:B------:R-:W-:Y:S02]  /*0220*/  ISETP.NE.U32.AND P2, PT, R0, RZ, PT ;  /* 0x000000ff0000720c */ /* 0x000fe40003f45070 */
[C---:B------:R-:W-:Y:S02]  /*0230*/  ISETP.GE.U32.AND P0, PT, R13.reuse, UR8, PT ;  /* 0x000000080d007c0c */ /* 0x040fe4000bf06070 */
[----:B------:R-:W-:-:S02]  /*0240*/  VIMNMX.U32 R2, PT, PT, R13, UR8, !PT ;  /* 0x000000080d027c48 */ /* 0x000fc4000ffe0000 */
[----:B------:R-:W-:Y:S01]  /*0250*/  SEL R12, RZ, 0x1, P0 ;  /* 0x00000001ff0c7807 */ /* 0x000fe20000000000 */
[----:B0-----:R-:W0:Y:S02]  /*0260*/  MUFU.RCP R6, R6 ;  /* 0x0000000600067308 */ /* 0x001e240000001000 */
[----:B0-----:R-:W-:-:S06]  /*0270*/  IADD3 R4, PT, PT, R6, 0xffffffe, RZ ;  /* 0x0ffffffe06047810 */ /* 0x001fcc0007ffe0ff */
[----:B------:R0:W1:Y:S02]  /*0280*/  F2I.FTZ.U32.TRUNC.NTZ R5, R4 ;  /* 0x0000000400057305 */ /* 0x000064000021f000 */
[----:B0-----:R-:W-:Y:S01]  /*0290*/  HFMA2 R4, -RZ, RZ, 0, 0 ;  /* 0x00000000ff047431 */ /* 0x001fe200000001ff */
[----:B-1----:R-:W-:-:S05]  /*02a0*/  IADD3 R7, PT, PT, RZ, -R5, RZ ;  /* 0x80000005ff077210 */ /* 0x002fca0007ffe0ff */
[----:B------:R-:W-:-:S04]  /*02b0*/  IMAD R7, R7, R0, RZ ;  /* 0x0000000007077224 */ /* 0x000fc800078e02ff */
[----:B------:R-:W-:Y:S01]  /*02c0*/  IMAD.HI.U32 R6, R5, R7, R4 ;  /* 0x0000000705067227 */ /* 0x000fe200078e0004 */
[----:B------:R-:W-:-:S05]  /*02d0*/  IADD3 R5, PT, PT, R2, -R13, -R12 ;  /* 0x8000000d02057210 */ /* 0x000fca0007ffe80c */
[----:B------:R-:W-:-:S05]  /*02e0*/  IMAD.HI.U32 R7, R6, R5, RZ ;  /* 0x0000000506077227 */ /* 0x000fca00078e00ff */
[----:B------:R-:W-:-:S05]  /*02f0*/  IADD3 R2, PT, PT, -R7, RZ, RZ ;  /* 0x000000ff07027210 */ /* 0x000fca0007ffe1ff */
[----:B------:R-:W-:-:S05]  /*0300*/  IMAD R5, R0, R2, R5 ;  /* 0x0000000200057224 */ /* 0x000fca00078e0205 */
[----:B------:R-:W-:-:S13]  /*0310*/  ISETP.GE.U32.AND P0, PT, R5, R0, PT ;  /* 0x000000000500720c */ /* 0x000fda0003f06070 */
[-C--:B------:R-:W-:Y:S02]  /*0320*/  @P0 IADD3 R5, PT, PT, R5, -R0.reuse, RZ ;  /* 0x8000000005050210 */ /* 0x080fe40007ffe0ff */
[----:B------:R-:W-:Y:S02]  /*0330*/  @P0 IADD3 R7, PT, PT, R7, 0x1, RZ ;  /* 0x0000000107070810 */ /* 0x000fe40007ffe0ff */
[----:B------:R-:W-:-:S13]  /*0340*/  ISETP.GE.U32.AND P1, PT, R5, R0, PT ;  /* 0x000000000500720c */ /* 0x000fda0003f26070 */
[----:B------:R-:W-:Y:S02]  /*0350*/  @P1 IADD3 R7, PT, PT, R7, 0x1, RZ ;  /* 0x0000000107071810 */ /* 0x000fe40007ffe0ff */
[----:B------:R-:W-:-:S04]  /*0360*/  @!P2 LOP3.LUT R7, RZ, R0, RZ, 0x33, !PT ;  /* 0x00000000ff07a212 */ /* 0x000fc800078e33ff */
[----:B------:R-:W-:-:S04]  /*0370*/  IADD3 R12, PT, PT, R12, R7, RZ ;  /* 0x000000070c0c7210 */ /* 0x000fc80007ffe0ff */
[----:B------:R-:W-:-:S04]  /*0380*/  LOP3.LUT R2, R12, 0x1, RZ, 0xc0, !PT ;  /* 0x000000010c027812 */ /* 0x000fc800078ec0ff */
[----:B------:R-:W-:-:S13]  /*0390*/  ISETP.NE.U32.AND P0, PT, R2, 0x1, PT ;  /* 0x000000010200780c */ /* 0x000fda0003f05070 */
[----:B------:R-:W-:Y:S05]  /*03a0*/  @!P0 BRA `(.L_x_4) ;  /* 0x0000000400b08947 */ /* 0x000fea0003800000 */
[----:B------:R-:W-:-:S05]  /*03b0*/  MOV R4, 0x10 ;  /* 0x0000001000047802 */ /* 0x000fca0000000f00 */
[----:B------:R-:W-:-:S06]  /*03c0*/  IMAD.WIDE.U32 R4, R3, R4, UR4 ;  /* 0x0000000403047e25 */ /* 0x000fcc000f8e0004 */
[----:B------:R-:W2:Y:S01]  /*03d0*/  LDG.E.128.CONSTANT R4, desc[UR16][R4.64] ;  /* 0x0000001004047981 */ /* 0x000ea2000c1e9d00 */
[----:B------:R-:W-:-:S05]  /*03e0*/  MOV R8, 0x10 ;  /* 0x0000001000087802 */ /* 0x000fca0000000f00 */
[----:B------:R-:W-:-:S06]  /*03f0*/  IMAD.WIDE.U32 R8, R3, R8, UR14 ;  /* 0x0000000e03087e25 */ /* 0x000fcc000f8e0008 */
[----:B------:R-:W5:Y:S01]  /*0400*/  LDG.E.128.CONSTANT R8, desc[UR16][R8.64] ;  /* 0x0000001008087981 */ /* 0x000f62000c1e9d00 */
[----:B------:R-:W-:Y:S01]  /*0410*/  MOV R15, 0x3bbb989d ;  /* 0x3bbb989d000f7802 */ /* 0x000fe20000000f00 */
[----:B------:R-:W-:Y:S01]  /*0420*/  BSSY.RECONVERGENT B4, `(.L_x_5) ;  /* 0x0000016000047945 */ /* 0x000fe20003800200 */
[----:B------:R-:W-:-:S03]  /*0430*/  MOV R17, 0x437c0000 ;  /* 0x437c000000117802 */ /* 0x000fc60000000f00 */
[----:B--2---:R-:W-:-:S04]  /*0440*/  FFMA.SAT R2, R4, -R15, 0.5 ;  /* 0x3f00000004027423 */ /* 0x004fc8000000280f */
[----:B------:R-:W-:-:S04]  /*0450*/  FFMA.RM R2, R2, R17, 12582913 ;  /* 0x4b40000102027423 */ /* 0x000fc80000004011 */
[C---:B------:R-:W-:Y:S01]  /*0460*/  FADD R15, R2.reuse, -12583039 ;  /* 0xcb40007f020f7421 */ /* 0x040fe20000000000 */
[----:B------:R-:W-:-:S03]  /*0470*/  SHF.L.U32 R2, R2, 0x17, RZ ;  /* 0x0000001702027819 */ /* 0x000fc600000006ff */
[----:B------:R-:W-:-:S04]  /*0480*/  FFMA R15, R4, -1.4426950216293334961, -R15 ;  /* 0xbfb8aa3b040f7823 */ /* 0x000fc8000000080f */
[----:B------:R-:W-:-:S06]  /*0490*/  FFMA R15, R4, -1.925963033500011079e-08, R15 ;  /* 0xb2a57060040f7823 */ /* 0x000fcc000000000f */
[----:B------:R-:W0:Y:S02]  /*04a0*/  MUFU.EX2 R15, R15 ;  /* 0x0000000f000f7308 */ /* 0x000e240000000800 */
[----:B0-----:R-:W-:-:S06]  /*04b0*/  FFMA R17, R2, R15, 1 ;  /* 0x3f80000002117423 */ /* 0x001fcc000000000f */
[----:B------:R-:W0:Y:S08]  /*04c0*/  MUFU.RCP R2, R17 ;  /* 0x0000001100027308 */ /* 0x000e300000001000 */
[----:B------:R-:W1:Y:S01]  /*04d0*/  FCHK P0, R4, R17 ;  /* 0x0000001104007302 */ /* 0x000e620000000000 */
[----:B0-----:R-:W-:-:S04]  /*04e0*/  FFMA R19, -R17, R2, 1 ;  /* 0x3f80000011137423 */ /* 0x001fc80000000102 */
[----:B------:R-:W-:-:S04]  /*04f0*/  FFMA R19, R2, R19, R2 ;  /* 0x0000001302137223 */ /* 0x000fc80000000002 */
[----:B------:R-:W-:-:S04]  /*0500*/  FFMA R2, R4, R19, RZ ;  /* 0x0000001304027223 */ /* 0x000fc800000000ff */
[----:B------:R-:W-:-:S04]  /*0510*/  FFMA R14, -R17, R2, R4 ;  /* 0x00000002110e7223 */ /* 0x000fc80000000104 */
[----:B------:R-:W-:Y:S01]  /*0520*/  FFMA R19, R19, R14, R2 ;  /* 0x0000000e13137223 */ /* 0x000fe20000000002 */
[----:B-1----:R-:W-:Y:S06]  /*0530*/  @!P0 BRA `(.L_x_6) ;  /* 0x0000000000108947 */ /* 0x002fec0003800000 */
[----:B------:R-:W-:Y:S02]  /*0540*/  MOV R22, R4 ;  /* 0x0000000400167202 */ /* 0x000fe40000000f00 */
[----:B------:R-:W-:-:S07]  /*0550*/  MOV R2, 0x570 ;  /* 0x0000057000027802 */ /* 0x000fce0000000f00 */
[----:B-----5:R-:W-:Y:S05]  /*0560*/  CALL.REL.NOINC `($__internal_0_$__cuda_sm3x_div_rn_noftz_f32_slowpath) ;  /* 0x00000018001c7944 */ /* 0x020fea0003c00000 */
[----:B------:R-:W-:-:S07]  /*0570*/  MOV R19, R4 ;  /* 0x0000000400137202 */ /* 0x000fce0000000f00 */
.L_x_6:
[----:B------:R-:W-:Y:S05]  /*0580*/  BSYNC.RECONVERGENT B4 ;  /* 0x0000000000047941 */ /* 0x000fea0003800200 */
.L_x_5:
[----:B------:R-:W-:Y:S01]  /*0590*/  HFMA2 R2, -RZ, RZ, 0.96630859375, -0.0022525787353515625 ;  /* 0x3bbb989dff027431 */ /* 0x000fe200000001ff */
[----:B------:R-:W-:Y:S01]  /*05a0*/  MOV R15, 0x437c0000 ;  /* 0x437c0000000f7802 */ /* 0x000fe20000000f00 */
[----:B------:R-:W-:Y:S01]  /*05b0*/  BSSY.RECONVERGENT B4, `(.L_x_7) ;  /* 0x0000016000047945 */ /* 0x000fe20003800200 */
[----:B-----5:R-:W-:Y:S02]  /*05c0*/  FMUL R8, R8, R19 ;  /* 0x0000001308087220 */ /* 0x020fe40000400000 */
[----:B------:R-:W-:-:S04]  /*05d0*/  FFMA.SAT R2, R5, -R2, 0.5 ;  /* 0x3f00000005027423 */ /* 0x000fc80000002802 */
[----:B------:R-:W-:-:S04]  /*05e0*/  FFMA.RM R2, R2, R15, 12582913 ;  /* 0x4b40000102027423 */ /* 0x000fc8000000400f */
[C---:B------:R-:W-:Y:S01]  /*05f0*/  FADD R4, R2.reuse, -12583039 ;  /* 0xcb40007f02047421 */ /* 0x040fe20000000000 */
[----:B------:R-:W-:-:S03]  /*0600*/  SHF.L.U32 R2, R2, 0x17, RZ ;  /* 0x0000001702027819 */ /* 0x000fc600000006ff */
[----:B------:R-:W-:-:S04]  /*0610*/  FFMA R4, R5, -1.4426950216293334961, -R4 ;  /* 0xbfb8aa3b05047823 */ /* 0x000fc80000000804 */
[----:B------:R-:W-:-:S04]  /*0620*/  FFMA R4, R5, -1.925963033500011079e-08, R4 ;  /* 0xb2a5706005047823 */ /* 0x000fc80000000004 */
        /* <DEDUP_REMOVED lines=12> */
[----:B------:R-:W-:Y:S05]  /*06f0*/  CALL.REL.NOINC `($__internal_0_$__cuda_sm3x_div_rn_noftz_f32_slowpath) ;  /* 0x0000001400b87944 */ /* 0x000fea0003c00000 */
[----:B------:R-:W-:-:S07]  /*0700*/  MOV R2, R4 ;  /* 0x0000000400027202 */ /* 0x000fce0000000f00 */
.L_x_8:
[----:B------:R-:W-:Y:S05]  /*0710*/  BSYNC.RECONVERGENT B4 ;  /* 0x0000000000047941 */ /* 0x000fea0003800200 */
.L_x_7:
[----:B------:R-:W-:Y:S01]  /*0720*/  HFMA2 R5, -RZ, RZ, 0.96630859375, -0.0022525787353515625 ;  /* 0x3bbb989dff057431 */ /* 0x000fe200000001ff */
[----:B------:R-:W-:Y:S01]  /*0730*/  MOV R15, 0x437c0000 ;  /* 0x437c0000000f7802 */ /* 0x000fe20000000f00 */
[----:B------:R-:W-:Y:S01]  /*0740*/  BSSY.RECONVERGENT B4, `(.L_x_9) ;  /* 0x0000015000047945 */ /* 0x000fe20003800200 */
[----:B------:R-:W-:Y:S02]  /*0750*/  FMUL R9, R9, R2 ;  /* 0x0000000209097220 */ /* 0x000fe40000400000 */
[----:B------:R-:W-:-:S04]  /*0760*/  FFMA.SAT R4, R6, -R5, 0.5 ;  /* 0x3f00000006047423 */ /* 0x000fc80000002805 */
        /* <DEDUP_REMOVED lines=18> */
.L_x_10:
[----:B------:R-:W-:Y:S05]  /*0890*/  BSYNC.RECONVERGENT B4 ;  /* 0x0000000000047941 */ /* 0x000fea0003800200 */
.L_x_9:
        /* <DEDUP_REMOVED lines=23> */
.L_x_12:
[----:B------:R-:W-:Y:S05]  /*0a10*/  BSYNC.RECONVERGENT B4 ;  /* 0x0000000000047941 */ /* 0x000fea0003800200 */
.L_x_11:
[----:B------:R-:W-:Y:S02]  /*0a20*/  HFMA2 R2, -RZ, RZ, 0, 9.5367431640625e-07 ;  /* 0x00000010ff027431 */ /* 0x000fe400000001ff */
[----:B------:R-:W-:Y:S01]  /*0a30*/  FMUL R11, R11, R4 ;  /* 0x000000040b0b7220 */ /* 0x000fe20000400000 */
[----:B------:R-:W-:Y:S02]  /*0a40*/  MOV R27, R13 ;  /* 0x0000000d001b7202 */ /* 0x000fe40000000f00 */
[----:B------:R-:W-:-:S05]  /*0a50*/  IMAD.WIDE.U32 R4, R3, R2, UR6 ;  /* 0x0000000603047e25 */ /* 0x000fca000f8e0002 */
[----:B------:R0:W-:Y:S02]  /*0a60*/  STG.E.128 desc[UR16][R4.64], R8 ;  /* 0x0000000804007986 */ /* 0x0001e4000c101d10 */
.L_x_4:
[----:B------:R-:W-:Y:S05]  /*0a70*/  BSYNC.RECONVERGENT B3 ;  /* 0x0000000000037941 */ /* 0x000fea0003800200 */
.L_x_3:
[----:B------:R-:W-:-:S13]  /*0a80*/  ISETP.NE.AND P0, PT, R12, RZ, PT ;  /* 0x000000ff0c00720c */ /* 0x000fda0003f05270 */
[----:B------:R-:W-:Y:S05]  /*0a90*/  @!P0 BRA `(.L_x_2) ;  /* 0x0000000c00748947 */ /* 0x000fea0003800000 */
[C---:B------:R-:W-:Y:S01]  /*0aa0*/  IADD3 R25, PT, PT, R27.reuse, R0, RZ ;  /* 0x000000001b197210 */ /* 0x040fe20007ffe0ff */
[----:B------:R-:W-:-:S07]  /*0ab0*/  IMAD.WIDE.U32 R28, R27, 0x10, RZ ;  /* 0x000000101b1c7825 */ /* 0x000fce00078e00ff */
.L_x_29:
[----:B01----:R-:W-:-:S04]  /*0ac0*/  IADD3 R4, P0, PT, R28, UR4, RZ ;  /* 0x000000041c047c10 */ /* 0x003fc8000ff1e0ff */
[----:B------:R-:W-:-:S06]  /*0ad0*/  IADD3.X R5, PT, PT, R29, UR5, RZ, P0, !PT ;  /* 0x000000051d057c10 */ /* 0x000fcc00087fe4ff */
[----:B------:R-:W2:Y:S01]  /*0ae0*/  LDG.E.128.CONSTANT R4, desc[UR16][R4.64] ;  /* 0x0000001004047981 */ /* 0x000ea2000c1e9d00 */
[----:B------:R-:W-:-:S04]  /*0af0*/  IADD3 R8, P0, PT, R28, UR14, RZ ;  /* 0x0000000e1c087c10 */ /* 0x000fc8000ff1e0ff */
[----:B------:R-:W-:-:S06]  /*0b00*/  IADD3.X R9, PT, PT, R29, UR15, RZ, P0, !PT ;  /* 0x0000000f1d097c10 */ /* 0x000fcc00087fe4ff */
[----:B------:R-:W5:Y:S01]  /*0b10*/  LDG.E.128.CONSTANT R8, desc[UR16][R8.64] ;  /* 0x0000001008087981 */ /* 0x000f62000c1e9d00 */
[----:B------:R-:W-:Y:S01]  /*0b20*/  HFMA2 R13, -RZ, RZ, 0.96630859375, -0.0022525787353515625 ;  /* 0x3bbb989dff0d7431 */ /* 0x000fe200000001ff */
[----:B------:R-:W-:Y:S01]  /*0b30*/  MOV R15, 0x437c0000 ;  /* 0x437c0000000f7802 */ /* 0x000fe20000000f00 */
[----:B------:R-:W-:Y:S03]  /*0b40*/  BSSY.RECONVERGENT B3, `(.L_x_13) ;  /* 0x0000015000037945 */ /* 0x000fe60003800200 */
[----:B--2---:R-:W-:-:S04]  /*0b50*/  FFMA.SAT R2, R4, -R13, 0.5 ;  /* 0x3f00000004027423 */ /* 0x004fc8000000280d */
        /* <DEDUP_REMOVED lines=19> */
.L_x_14:
[----:B------:R-:W-:Y:S05]  /*0c90*/  BSYNC.RECONVERGENT B3 ;  /* 0x0000000000037941 */ /* 0x000fea0003800200 */
.L_x_13:
        /* <DEDUP_REMOVED lines=23> */
.L_x_16:
[----:B------:R-:W-:Y:S05]  /*0e10*/  BSYNC.RECONVERGENT B3 ;  /* 0x0000000000037941 */ /* 0x000fea0003800200 */
.L_x_15:
        /* <DEDUP_REMOVED lines=23> */
.L_x_18:
[----:B------:R-:W-:Y:S05]  /*0f90*/  BSYNC.RECONVERGENT B3 ;  /* 0x0000000000037941 */ /* 0x000fea0003800200 */
.L_x_17:
        /* <DEDUP_REMOVED lines=24> */
.L_x_20:
[----:B------:R-:W-:Y:S05]  /*1120*/  BSYNC.RECONVERGENT B3 ;  /* 0x0000000000037941 */ /* 0x000fea0003800200 */
.L_x_19:
[----:B------:R-:W-:-:S05]  /*1130*/  HFMA2 R4, -RZ, RZ, 0, 9.5367431640625e-07 ;  /* 0x00000010ff047431 */ /* 0x000fca00000001ff */
[----:B------:R-:W-:-:S06]  /*1140*/  IMAD.WIDE.U32 R4, R25, R4, UR4 ;  /* 0x0000000419047e25 */ /* 0x000fcc000f8e0004 */
[----:B------:R-:W2:Y:S01]  /*1150*/  LDG.E.128.CONSTANT R4, desc[UR16][R4.64] ;  /* 0x0000001004047981 */ /* 0x000ea2000c1e9d00 */
[----:B------:R-:W-:-:S05]  /*1160*/  MOV R12, 0x10 ;  /* 0x00000010000c7802 */ /* 0x000fca0000000f00 */
[----:B------:R-:W-:-:S06]  /*1170*/  IMAD.WIDE.U32 R12, R25, R12, UR14 ;  /* 0x0000000e190c7e25 */ /* 0x000fcc000f8e000c */
[----:B------:R-:W5:Y:S01]  /*1180*/  LDG.E.128.CONSTANT R12, desc[UR16][R12.64] ;  /* 0x000000100c0c7981 */ /* 0x000f62000c1e9d00 */
[----:B------:R-:W-:Y:S01]  /*1190*/  HFMA2 R17, -RZ, RZ, 0.96630859375, -0.0022525787353515625 ;  /* 0x3bbb989dff117431 */ /* 0x000fe200000001ff */
[----:B------:R-:W-:Y:S01]  /*11a0*/  MOV R19, 0x437c0000 ;  /* 0x437c000000137802 */ /* 0x000fe20000000f00 */
[----:B------:R-:W-:Y:S01]  /*11b0*/  FMUL R11, R11, R2 ;  /* 0x000000020b0b7220 */ /* 0x000fe20000400000 */
[----:B------:R-:W-:Y:S02]  /*11c0*/  BSSY.RECONVERGENT B3, `(.L_x_21) ;  /* 0x0000019000037945 */ /* 0x000fe40003800200 */
[----:B--2---:R-:W-:-:S04]  /*11d0*/  FFMA.SAT R16, R4, -R17, 0.5 ;  /* 0x3f00000004107423 */ /* 0x004fc80000002811 */
[----:B------:R-:W-:-:S04]  /*11e0*/  FFMA.RM R16, R16, R19, 12582913 ;  /* 0x4b40000110107423 */ /* 0x000fc80000004013 */
[C---:B------:R-:W-:Y:S01]  /*11f0*/  FADD R17, R16.reuse, -12583039 ;  /* 0xcb40007f10117421 */ /* 0x040fe20000000000 */
[----:B------:R-:W-:Y:S02]  /*1200*/  SHF.L.U32 R19, R16, 0x17, RZ ;  /* 0x0000001710137819 */ /* 0x000fe400000006ff */
[----:B------:R-:W-:Y:S01]  /*1210*/  IADD3 R16, P0, PT, R28, UR6, RZ ;  /* 0x000000061c107c10 */ /* 0x000fe2000ff1e0ff */
[----:B------:R-:W-:-:S04]  /*1220*/  FFMA R17, R4, -1.4426950216293334961, -R17 ;  /* 0xbfb8aa3b04117823 */ /* 0x000fc80000000811 */
[----:B------:R-:W-:Y:S01]  /*1230*/  FFMA R18, R4, -1.925963033500011079e-08, R17 ;  /* 0xb2a5706004127823 */ /* 0x000fe20000000011 */
[----:B------:R-:W-:-:S05]  /*1240*/  IADD3.X R17, PT, PT, R29, UR7, RZ, P0, !PT ;  /* 0x000000071d117c10 */ /* 0x000fca00087fe4ff */
[----:B------:R-:W0:Y:S01]  /*1250*/  MUFU.EX2 R18, R18 ;  /* 0x0000001200127308 */ /* 0x000e220000000800 */
[----:B------:R1:W-:Y:S01]  /*1260*/  STG.E.128 desc[UR16][R16.64], R8 ;  /* 0x0000000810007986 */ /* 0x0003e2000c101d10 */
[----:B0-----:R-:W-:-:S06]  /*1270*/  FFMA R19, R19, R18, 1 ;  /* 0x3f80000013137423 */ /* 0x001fcc0000000012 */
[----:B------:R-:W0:Y:S08]  /*1280*/  MUFU.RCP R20, R19 ;  /* 0x0000001300147308 */ /* 0x000e300000001000 */
[----:B------:R-:W2:Y:S01]  /*1290*/  FCHK P0, R4, R19 ;  /* 0x0000001304007302 */ /* 0x000ea20000000000 */
[----:B0-----:R-:W-:-:S04]  /*12a0*/  FFMA R21, -R19, R20, 1 ;  /* 0x3f80000013157423 */ /* 0x001fc80000000114 */
[----:B------:R-:W-:-:S04]  /*12b0*/  FFMA R21, R20, R21, R20 ;  /* 0x0000001514157223 */ /* 0x000fc80000000014 */
[----:B------:R-:W-:-:S04]  /*12c0*/  FFMA R2, R4, R21, RZ ;  /* 0x0000001504027223 */ /* 0x000fc800000000ff */
[----:B------:R-:W-:-:S04]  /*12d0*/  FFMA R18, -R19, R2, R4 ;  /* 0x0000000213127223 */ /* 0x000fc80000000104 */
[----:B------:R-:W-:Y:S01]  /*12e0*/  FFMA R21, R21, R18, R2 ;  /* 0x0000001215157223 */ /* 0x000fe20000000002 */
[----:B-12---:R-:W-:Y:S06]  /*12f0*/  @!P0 BRA `(.L_x_22) ;  /* 0x0000000000148947 */ /* 0x006fec0003800000 */
[----:B------:R-:W-:Y:S02]  /*1300*/  MOV R22, R4 ;  /* 0x0000000400167202 */ /* 0x000fe40000000f00 */
[----:B------:R-:W-:Y:S02]  /*1310*/  MOV R17, R19 ;  /* 0x0000001300117202 */ /* 0x000fe40000000f00 */
[----:B------:R-:W-:-:S07]  /*1320*/  MOV R2, 0x1340 ;  /* 0x0000134000027802 */ /* 0x000fce0000000f00 */
[----:B-----5:R-:W-:Y:S05]  /*1330*/  CALL.REL.NOINC `($__internal_0_$__cuda_sm3x_div_rn_noftz_f32_slowpath) ;  /* 0x0000000800a87944 */ /* 0x020fea0003c00000 */
[----:B------:R-:W-:-:S07]  /*1340*/  MOV R21, R4 ;  /* 0x0000000400157202 */ /* 0x000fce0000000f00 */
.L_x_22:
[----:B------:R-:W-:Y:S05]  /*1350*/  BSYNC.RECONVERGENT B3 ;  /* 0x0000000000037941 */ /* 0x000fea0003800200 */
.L_x_21:
        /* <DEDUP_REMOVED lines=23> */
.L_x_24:
[----:B------:R-:W-:Y:S05]  /*14d0*/  BSYNC.RECONVERGENT B3 ;  /* 0x0000000000037941 */ /* 0x000fea0003800200 */
.L_x_23:
        /* <DEDUP_REMOVED lines=23> */
.L_x_26:
[----:B------:R-:W-:Y:S05]  /*1650*/  BSYNC.RECONVERGENT B3 ;  /* 0x0000000000037941 */ /* 0x000fea0003800200 */
.L_x_25:
        /* <DEDUP_REMOVED lines=23> */
.L_x_28:
[----:B------:R-:W-:Y:S05]  /*17d0*/  BSYNC.RECONVERGENT B3 ;  /* 0x0000000000037941 */ /* 0x000fea0003800200 */
.L_x_27:
[----:B------:R-:W-:Y:S02]  /*17e0*/  HFMA2 R2, -RZ, RZ, 0, 9.5367431640625e-07 ;  /* 0x00000010ff027431 */ /* 0x000fe400000001ff */
[----:B------:R-:W-:Y:S01]  /*17f0*/  FMUL R15, R15, R4 ;  /* 0x000000040f0f7220 */ /* 0x000fe20000400000 */
[C---:B------:R-:W-:Y:S01]  /*1800*/  IADD3 R27, PT, PT, R0.reuse, R27, R0 ;  /* 0x0000001b001b7210 */ /* 0x040fe20007ffe000 */
[----:B------:R-:W-:-:S03]  /*1810*/  IMAD.WIDE.U32 R28, R0, 0x20, R28 ;  /* 0x00000020001c7825 */ /* 0x000fc600078e001c */
[----:B------:R-:W-:Y:S01]  /*1820*/  ISETP.GE.U32.AND P0, PT, R27, UR8, PT ;  /* 0x000000081b007c0c */ /* 0x000fe2000bf06070 */
[----:B------:R-:W-:Y:S01]  /*1830*/  IMAD.WIDE.U32 R4, R25, R2, UR6 ;  /* 0x0000000619047e25 */ /* 0x000fe2000f8e0002 */
[----:B------:R-:W-:-:S04]  /*1840*/  LEA R25, R0, R25, 0x1 ;  /* 0x0000001900197211 */ /* 0x000fc800078e08ff */
[----:B------:R1:W-:Y:S07]  /*1850*/  STG.E.128 desc[UR16][R4.64], R12 ;  /* 0x0000000c04007986 */ /* 0x0003ee000c101d10 */
[----:B------:R-:W-:Y:S05]  /*1860*/  @!P0 BRA `(.L_x_29) ;  /* 0xfffffff000948947 */ /* 0x000fea000383ffff */
.L_x_2:
[----:B------:R-:W-:Y:S05]  /*1870*/  BSYNC.RECONVERGENT B0 ;  /* 0x0000000000007941 */ /* 0x000fea0003800200 */
.L_x_1:
[----:B------:R-:W2:Y:S02]  /*1880*/  LDCU UR10, c[0x0][0x390] ;  /* 0x00007200ff0a77ac */ /* 0x000ea40008000800 */
[----:B--2---:R-:W-:-:S06]  /*1890*/  ULOP3.LUT UR9, UR10, 0x7ffffffc, URZ, 0xc0, !UPT ;  /* 0x7ffffffc0a097892 */ /* 0x004fcc000f8ec0ff */
[----:B01----:R-:W-:-:S04]  /*18a0*/  IADD3 R5, PT, PT, R3, UR9, RZ ;  /* 0x0000000903057c10 */ /* 0x003fc8000fffe0ff */
[----:B------:R-:W-:-:S13]  /*18b0*/  ISETP.GE.AND P0, PT, R5, UR10, PT ;  /* 0x0000000a05007c0c */ /* 0x000fda000bf06270 */
[----:B------:R-:W-:Y:S05]  /*18c0*/  @P0 EXIT ;  /* 0x000000000000094d */ /* 0x000fea0003800000 */
[----:B------:R-:W0:Y:S01]  /*18d0*/  LDCU UR8, c[0x0][0x360] ;  /* 0x00006c00ff0877ac */ /* 0x000e220008000800 */
[----:B------:R-:W1:Y:S02]  /*18e0*/  LDCU UR9, c[0x0][0x390] ;  /* 0x00007200ff0977ac */ /* 0x000e640008000800 */
.L_x_32:
[----:B------:R-:W-:-:S05]  /*18f0*/  MOV R22, 0x4 ;  /* 0x0000000400167802 */ /* 0x000fca0000000f00 */
[----:B------:R-:W-:-:S06]  /*1900*/  IMAD.WIDE R22, R5, R22, UR4 ;  /* 0x0000000405167e25 */ /* 0x000fcc000f8e0216 */
[----:B--2---:R-:W2:Y:S01]  /*1910*/  LDG.E.CONSTANT R22, desc[UR16][R22.64] ;  /* 0x0000001016167981 */ /* 0x004ea2000c1e9900 */
[----:B------:R-:W-:Y:S01]  /*1920*/  HFMA2 R9, -RZ, RZ, 3.7421875, 0 ;  /* 0x437c0000ff097431 */ /* 0x000fe200000001ff */
[----:B------:R-:W-:Y:S01]  /*1930*/  MOV R7, 0x3bbb989d ;  /* 0x3bbb989d00077802 */ /* 0x000fe20000000f00 */
[----:B------:R-:W-:-:S05]  /*1940*/  HFMA2 R2, -RZ, RZ, 0, 2.384185791015625e-07 ;  /* 0x00000004ff027431 */ /* 0x000fca00000001ff */
[----:B------:R-:W-:-:S05]  /*1950*/  IMAD.WIDE R2, R5, R2, UR14 ;  /* 0x0000000e05027e25 */ /* 0x000fca000f8e0202 */
[----:B------:R3:W5:Y:S01]  /*1960*/  LDG.E.CONSTANT R0, desc[UR16][R2.64] ;  /* 0x0000001002007981 */ /* 0x000762000c1e9900 */
[----:B------:R-:W-:Y:S01]  /*1970*/  BSSY.RECONVERGENT B0, `(.L_x_30) ;  /* 0x0000016000007945 */ /* 0x000fe20003800200 */
[----:B--2---:R-:W-:-:S04]  /*1980*/  FFMA.SAT R4, R22, -R7, 0.5 ;  /* 0x3f00000016047423 */ /* 0x004fc80000002807 */
[----:B------:R-:W-:-:S04]  /*1990*/  FFMA.RM R4, R4, R9, 12582913 ;  /* 0x4b40000104047423 */ /* 0x000fc80000004009 */
[C---:B------:R-:W-:Y:S01]  /*19a0*/  FADD R7, R4.reuse, -12583039 ;  /* 0xcb40007f04077421 */ /* 0x040fe20000000000 */
[----:B------:R-:W-:-:S03]  /*19b0*/  SHF.L.U32 R4, R4, 0x17, RZ ;  /* 0x0000001704047819 */ /* 0x000fc600000006ff */
[----:B------:R-:W-:-:S04]  /*19c0*/  FFMA R7, R22, -1.4426950216293334961, -R7 ;  /* 0xbfb8aa3b16077823 */ /* 0x000fc80000000807 */
[----:B------:R-:W-:-:S06]  /*19d0*/  FFMA R7, R22, -1.925963033500011079e-08, R7 ;  /* 0xb2a5706016077823 */ /* 0x000fcc0000000007 */
[----:B------:R-:W2:Y:S02]  /*19e0*/  MUFU.EX2 R7, R7 ;  /* 0x0000000700077308 */ /* 0x000ea40000000800 */
[----:B--2---:R-:W-:-:S06]  /*19f0*/  FFMA R17, R4, R7, 1 ;  /* 0x3f80000004117423 */ /* 0x004fcc0000000007 */
[----:B---3--:R-:W2:Y:S08]  /*1a00*/  MUFU.RCP R2, R17 ;  /* 0x0000001100027308 */ /* 0x008eb00000001000 */
[----:B------:R-:W3:Y:S01]  /*1a10*/  FCHK P0, R22, R17 ;  /* 0x0000001116007302 */ /* 0x000ee20000000000 */
[----:B--2---:R-:W-:-:S04]  /*1a20*/  FFMA R3, -R17, R2, 1 ;  /* 0x3f80000011037423 */ /* 0x004fc80000000102 */
[----:B------:R-:W-:Y:S01]  /*1a30*/  FFMA R9, R2, R3, R2 ;  /* 0x0000000302097223 */ /* 0x000fe20000000002 */
[----:B------:R-:W-:Y:S02]  /*1a40*/  MOV R3, R5 ;  /* 0x0000000500037202 */ /* 0x000fe40000000f00 */
[----:B0-----:R-:W-:Y:S01]  /*1a50*/  IADD3 R5, PT, PT, R5, UR8, RZ ;  /* 0x0000000805057c10 */ /* 0x001fe2000fffe0ff */
[----:B------:R-:W-:-:S03]  /*1a60*/  FFMA R2, R22, R9, RZ ;  /* 0x0000000916027223 */ /* 0x000fc600000000ff */
[----:B-1----:R-:W-:Y:S01]  /*1a70*/  ISETP.GE.AND P2, PT, R5, UR9, PT ;  /* 0x0000000905007c0c */ /* 0x002fe2000bf46270 */
[----:B------:R-:W-:-:S04]  /*1a80*/  FFMA R4, -R17, R2, R22 ;  /* 0x0000000211047223 */ /* 0x000fc80000000116 */
[----:B------:R-:W-:Y:S01]  /*1a90*/  FFMA R4, R9, R4, R2 ;  /* 0x0000000409047223 */ /* 0x000fe20000000002 */
[----:B---3--:R-:W-:Y:S07]  /*1aa0*/  @!P0 BRA `(.L_x_31) ;  /* 0x0000000000088947 */ /* 0x008fee0003800000 */
[----:B------:R-:W-:-:S07]  /*1ab0*/  MOV R2, 0x1ad0 ;  /* 0x00001ad000027802 */ /* 0x000fce0000000f00 */
[----:B-----5:R-:W-:Y:S05]  /*1ac0*/  CALL.REL.NOINC `($__internal_0_$__cuda_sm3x_div_rn_noftz_f32_slowpath) ;  /* 0x0000000000c47944 */ /* 0x020fea0003c00000 */
.L_x_31:
[----:B------:R-:W-:Y:S05]  /*1ad0*/  BSYNC.RECONVERGENT B0 ;  /* 0x0000000000007941 */ /* 0x000fea0003800200 */
.L_x_30:
[----:B------:R-:W-:Y:S02]  /*1ae0*/  HFMA2 R2, -RZ, RZ, 0, 2.384185791015625e-07 ;  /* 0x00000004ff027431 */ /* 0x000fe400000001ff */
[----:B-----5:R-:W-:-:S03]  /*1af0*/  FMUL R7, R0, R4 ;  /* 0x0000000400077220 */ /* 0x020fc60000400000 */
[----:B------:R-:W-:-:S05]  /*1b00*/  IMAD.WIDE R2, R3, R2, UR6 ;  /* 0x0000000603027e25 */ /* 0x000fca000f8e0202 */
[----:B------:R2:W-:Y:S01]  /*1b10*/  STG.E desc[UR16][R2.64], R7 ;  /* 0x0000000702007986 */ /* 0x0005e2000c101910 */
[----:B------:R-:W-:Y:S05]  /*1b20*/  @!P2 BRA `(.L_x_32) ;  /* 0xfffffffc0070a947 */ /* 0x000fea000383ffff */
[----:B------:R-:W-:Y:S05]  /*1b30*/  EXIT ;  /* 0x000000000000794d */ /* 0x000fea0003800000 */
.L_x_0:
[----:B------:R-:W0:Y:S02]  /*1b40*/  S2R R5, SR_TID.X ;  /* 0x0000000000057919 */ /* 0x000e240000002100 */
[----:B0-----:R-:W-:-:S13]  /*1b50*/  ISETP.GE.AND P0, PT, R5, UR10, PT ;  /* 0x0000000a05007c0c */ /* 0x001fda000bf06270 */
[----:B------:R-:W-:Y:S05]  /*1b60*/  @P0 EXIT ;  /* 0x000000000000094d */ /* 0x000fea0003800000 */
[----:B------:R-:W0:Y:S01]  /*1b70*/  LDCU UR8, c[0x0][0x360] ;  /* 0x00006c00ff0877ac */ /* 0x000e220008000800 */
[----:B------:R-:W1:Y:S02]  /*1b80*/  LDCU UR9, c[0x0][0x390] ;  /* 0x00007200ff0977ac */ /* 0x000e640008000800 */
.L_x_35:
        /* <DEDUP_REMOVED lines=30> */
.L_x_34:
[----:B------:R-:W-:Y:S05]  /*1d70*/  BSYNC.RECONVERGENT B0 ;  /* 0x0000000000007941 */ /* 0x000fea0003800200 */
.L_x_33:
[----:B------:R-:W-:Y:S02]  /*1d80*/  HFMA2 R2, -RZ, RZ, 0, 2.384185791015625e-07 ;  /* 0x00000004ff027431 */ /* 0x000fe400000001ff */
[----:B-----5:R-:W-:-:S03]  /*1d90*/  FMUL R7, R0, R4 ;  /* 0x0000000400077220 */ /* 0x020fc60000400000 */
[----:B------:R-:W-:-:S05]  /*1da0*/  IMAD.WIDE R2, R3, R2, UR6 ;  /* 0x0000000603027e25 */ /* 0x000fca000f8e0202 */
[----:B------:R2:W-:Y:S01]  /*1db0*/  STG.E desc[UR16][R2.64], R7 ;  /* 0x0000000702007986 */ /* 0x0005e2000c101910 */
[----:B------:R-:W-:Y:S05]  /*1dc0*/  @!P2 BRA `(.L_x_35) ;  /* 0xfffffffc0070a947 */ /* 0x000fea000383ffff */
[----:B------:R-:W-:Y:S05]  /*1dd0*/  EXIT ;  /* 0x000000000000794d */ /* 0x000fea0003800000 */
        .weak           $__internal_0_$__cuda_sm3x_div_rn_noftz_f32_slowpath
        .type           $__internal_0_$__cuda_sm3x_div_rn_noftz_f32_slowpath,@function
        .size           $__internal_0_$__cuda_sm3x_div_rn_noftz_f32_slowpath,(.L_x_248 - $__internal_0_$__cuda_sm3x_div_rn_noftz_f32_slowpath)
$__internal_0_$__cuda_sm3x_div_rn_noftz_f32_slowpath:
[----:B------:R-:W-:Y:S01]  /*1de0*/  SHF.R.U32.HI R4, RZ, 0x17, R17 ;  /* 0x00000017ff047819 */ /* 0x000fe20000011611 */
[----:B------:R-:W-:Y:S01]  /*1df0*/  BSSY.RECONVERGENT B1, `(.L_x_36) ;  /* 0x0000064000017945 */ /* 0x000fe20003800200 */
[----:B------:R-:W-:Y:S02]  /*1e00*/  SHF.R.U32.HI R23, RZ, 0x17, R22 ;  /* 0x00000017ff177819 */ /* 0x000fe40000011616 */
[----:B------:R-:W-:Y:S02]  /*1e10*/  LOP3.LUT R4, R4, 0xff, RZ, 0xc0, !PT ;  /* 0x000000ff04047812 */ /* 0x000fe400078ec0ff */
[----:B------:R-:W-:Y:S02]  /*1e20*/  LOP3.LUT R23, R23, 0xff, RZ, 0xc0, !PT ;  /* 0x000000ff17177812 */ /* 0x000fe400078ec0ff */
[----:B------:R-:W-:Y:S02]  /*1e30*/  IADD3 R16, PT, PT, R4, -0x1, RZ ;  /* 0xffffffff04107810 */ /* 0x000fe40007ffe0ff */
[----:B------:R-:W-:-:S02]  /*1e40*/  IADD3 R18, PT, PT, R23, -0x1, RZ ;  /* 0xffffffff17127810 */ /* 0x000fc40007ffe0ff */
[----:B------:R-:W-:-:S04]  /*1e50*/  ISETP.GT.U32.AND P0, PT, R16, 0xfd, PT ;  /* 0x000000fd1000780c */ /* 0x000fc80003f04070 */
[----:B------:R-:W-:-:S13]  /*1e60*/  ISETP.GT.U32.OR P0, PT, R18, 0xfd, P0 ;  /* 0x000000fd1200780c */ /* 0x000fda0000704470 */
[----:B------:R-:W-:Y:S01]  /*1e70*/  @!P0 MOV R20, RZ ;  /* 0x000000ff00148202 */ /* 0x000fe20000000f00 */
[----:B------:R-:W-:Y:S06]  /*1e80*/  @!P0 BRA `(.L_x_37) ;  /* 0x0000000000608947 */ /* 0x000fec0003800000 */
[----:B------:R-:W-:Y:S02]  /*1e90*/  FSETP.GTU.FTZ.AND P0, PT, |R22|, +INF , PT ;  /* 0x7f8000001600780b */ /* 0x000fe40003f1c200 */
[----:B------:R-:W-:-:S04]  /*1ea0*/  FSETP.GTU.FTZ.AND P1, PT, |R17|, +INF , PT ;  /* 0x7f8000001100780b */ /* 0x000fc80003f3c200 */
[----:B------:R-:W-:-:S13]  /*1eb0*/  PLOP3.LUT P0, PT, P0, P1, PT, 0xf8, 0x8f ;  /* 0x00000000008f781c */ /* 0x000fda0000703f70 */
[----:B------:R-:W-:Y:S05]  /*1ec0*/  @P0 BRA `(.L_x_38) ;  /* 0x0000000400540947 */ /* 0x000fea0003800000 */
[----:B------:R-:W-:-:S13]  /*1ed0*/  LOP3.LUT P0, RZ, R17, 0x7fffffff, R22, 0xc8, !PT ;  /* 0x7fffffff11ff7812 */ /* 0x000fda000780c816 */
[----:B------:R-:W-:Y:S05]  /*1ee0*/  @!P0 BRA `(.L_x_39) ;  /* 0x0000000400448947 */ /* 0x000fea0003800000 */
[C---:B------:R-:W-:Y:S02]  /*1ef0*/  FSETP.NEU.FTZ.AND P3, PT, |R22|.reuse, +INF , PT ;  /* 0x7f8000001600780b */ /* 0x040fe40003f7d200 */
[----:B------:R-:W-:Y:S02]  /*1f00*/  FSETP.NEU.FTZ.AND P1, PT, |R17|, +INF , PT ;  /* 0x7f8000001100780b */ /* 0x000fe40003f3d200 */
[----:B------:R-:W-:-:S11]  /*1f10*/  FSETP.NEU.FTZ.AND P0, PT, |R22|, +INF , PT ;  /* 0x7f8000001600780b */ /* 0x000fd60003f1d200 */
[----:B------:R-:W-:Y:S05]  /*1f20*/  @!P1 BRA !P3, `(.L_x_39) ;  /* 0x0000000400349947 */ /* 0x000fea0005800000 */
[----:B------:R-:W-:-:S04]  /*1f30*/  LOP3.LUT P3, RZ, R22, 0x7fffffff, RZ, 0xc0, !PT ;  /* 0x7fffffff16ff7812 */ /* 0x000fc8000786c0ff */
[----:B------:R-:W-:-:S13]  /*1f40*/  PLOP3.LUT P1, PT, P1, P3, PT, 0x2f, 0xf2 ;  /* 0x0000000000f2781c */ /* 0x000fda0000f26577 */
[----:B------:R-:W-:Y:S05]  /*1f50*/  @P1 BRA `(.L_x_40) ;  /* 0x0000000400201947 */ /* 0x000fea0003800000 */
[----:B------:R-:W-:-:S04]  /*1f60*/  LOP3.LUT P1, RZ, R17, 0x7fffffff, RZ, 0xc0, !PT ;  /* 0x7fffffff11ff7812 */ /* 0x000fc8000782c0ff */
[----:B------:R-:W-:-:S13]  /*1f70*/  PLOP3.LUT P0, PT, P0, P1, PT, 0x2f, 0xf2 ;  /* 0x0000000000f2781c */ /* 0x000fda0000702577 */
[----:B------:R-:W-:Y:S05]  /*1f80*/  @P0 BRA `(.L_x_41) ;  /* 0x0000000400080947 */ /* 0x000fea0003800000 */
[----:B------:R-:W-:Y:S02]  /*1f90*/  IADD3 R18, PT, PT, R23, -0x1, RZ ;  /* 0xffffffff17127810 */ /* 0x000fe40007ffe0ff */
[----:B------:R-:W-:Y:S02]  /*1fa0*/  ISETP.GE.AND P1, PT, R16, RZ, PT ;  /* 0x000000ff1000720c */ /* 0x000fe40003f26270 */
[----:B------:R-:W-:-:S11]  /*1fb0*/  ISETP.GE.AND P0, PT, R18, RZ, PT ;  /* 0x000000ff1200720c */ /* 0x000fd60003f06270 */
[----:B------:R-:W-:Y:S02]  /*1fc0*/  @!P1 FFMA R17, R17, 1.84467440737095516160e+19, RZ ;  /* 0x5f80000011119823 */ /* 0x000fe400000000ff */
[----:B------:R-:W-:Y:S01]  /*1fd0*/  @P0 MOV R20, RZ ;  /* 0x000000ff00140202 */ /* 0x000fe20000000f00 */
[----:B------:R-:W-:Y:S01]  /*1fe0*/  @!P0 FFMA R22, R22, 1.84467440737095516160e+19, RZ ;  /* 0x5f80000016168823 */ /* 0x000fe200000000ff */
[----:B------:R-:W-:-:S04]  /*1ff0*/  @!P0 MOV R20, 0xffffffc0 ;  /* 0xffffffc000148802 */ /* 0x000fc80000000f00 */
[----:B------:R-:W-:-:S07]  /*2000*/  @!P1 IADD3 R20, PT, PT, R20, 0x40, RZ ;  /* 0x0000004014149810 */ /* 0x000fce0007ffe0ff */
.L_x_37:
[----:B------:R-:W-:Y:S01]  /*2010*/  LEA R24, R4, 0xc0800000, 0x17 ;  /* 0xc080000004187811 */ /* 0x000fe200078eb8ff */
[----:B------:R-:W-:Y:S01]  /*2020*/  BSSY.RECONVERGENT B2, `(.L_x_42) ;  /* 0x0000036000027945 */ /* 0x000fe20003800200 */
[----:B------:R-:W-:Y:S02]  /*2030*/  IADD3 R23, PT, PT, R23, -0x7f, RZ ;  /* 0xffffff8117177810 */ /* 0x000fe40007ffe0ff */
[----:B------:R-:W-:-:S03]  /*2040*/  IADD3 R24, PT, PT, -R24, R17, RZ ;  /* 0x0000001118187210 */ /* 0x000fc60007ffe1ff */
[C---:B------:R-:W-:Y:S01]  /*2050*/  IMAD R21, R23.reuse, -0x800000, R22 ;  /* 0xff80000017157824 */ /* 0x040fe200078e0216 */
[----:B------:R-:W0:Y:S01]  /*2060*/  MUFU.RCP R17, R24 ;  /* 0x0000001800117308 */ /* 0x000e220000001000 */
[----:B------:R-:W-:Y:S01]  /*2070*/  FADD.FTZ R18, -R24, -RZ ;  /* 0x800000ff18127221 */ /* 0x000fe20000010100 */
[----:B------:R-:W-:-:S04]  /*2080*/  IADD3 R23, PT, PT, R23, 0x7f, -R4 ;  /* 0x0000007f17177810 */ /* 0x000fc80007ffe804 */
[----:B------:R-:W-:Y:S01]  /*2090*/  IADD3 R20, PT, PT, R23, R20, RZ ;  /* 0x0000001417147210 */ /* 0x000fe20007ffe0ff */
[----:B0-----:R-:W-:-:S04]  /*20a0*/  FFMA R16, R17, R18, 1 ;  /* 0x3f80000011107423 */ /* 0x001fc80000000012 */
[----:B------:R-:W-:-:S04]  /*20b0*/  FFMA R16, R17, R16, R17 ;  /* 0x0000001011107223 */ /* 0x000fc80000000011 */
[----:B------:R-:W-:-:S04]  /*20c0*/  FFMA R19, R21, R16, RZ ;  /* 0x0000001015137223 */ /* 0x000fc800000000ff */
[----:B------:R-:W-:-:S04]  /*20d0*/  FFMA R17, R18, R19, R21 ;  /* 0x0000001312117223 */ /* 0x000fc80000000015 */
[----:B------:R-:W-:-:S04]  /*20e0*/  FFMA R17, R16, R17, R19 ;  /* 0x0000001110117223 */ /* 0x000fc80000000013 */
[----:B------:R-:W-:-:S04]  /*20f0*/  FFMA R18, R18, R17, R21 ;  /* 0x0000001112127223 */ /* 0x000fc80000000015 */
[----:B------:R-:W-:-:S05]  /*2100*/  FFMA R19, R16, R18, R17 ;  /* 0x0000001210137223 */ /* 0x000fca0000000011 */
[----:B------:R-:W-:-:S04]  /*2110*/  SHF.R.U32.HI R4, RZ, 0x17, R19 ;  /* 0x00000017ff047819 */ /* 0x000fc80000011613 */
[----:B------:R-:W-:-:S04]  /*2120*/  LOP3.LUT R21, R4, 0xff, RZ, 0xc0, !PT ;  /* 0x000000ff04157812 */ /* 0x000fc800078ec0ff */
[----:B------:R-:W-:-:S04]  /*2130*/  IADD3 R4, PT, PT, R21, R20, RZ ;  /* 0x0000001415047210 */ /* 0x000fc80007ffe0ff */
[----:B------:R-:W-:-:S04]  /*2140*/  IADD3 R21, PT, PT, R4, -0x1, RZ ;  /* 0xffffffff04157810 */ /* 0x000fc80007ffe0ff */
[----:B------:R-:W-:-:S13]  /*2150*/  ISETP.GE.U32.AND P0, PT, R21, 0xfe, PT ;  /* 0x000000fe1500780c */ /* 0x000fda0003f06070 */
[----:B------:R-:W-:Y:S05]  /*2160*/  @!P0 BRA `(.L_x_43) ;  /* 0x0000000000808947 */ /* 0x000fea0003800000 */
[----:B------:R-:W-:-:S13]  /*2170*/  ISETP.GT.AND P0, PT, R4, 0xfe, PT ;  /* 0x000000fe0400780c */ /* 0x000fda0003f04270 */
[----:B------:R-:W-:Y:S05]  /*2180*/  @P0 BRA `(.L_x_44) ;  /* 0x00000000006c0947 */ /* 0x000fea0003800000 */
[----:B------:R-:W-:-:S13]  /*2190*/  ISETP.GE.AND P0, PT, R4, 0x1, PT ;  /* 0x000000010400780c */ /* 0x000fda0003f06270 */
[----:B------:R-:W-:Y:S05]  /*21a0*/  @P0 BRA `(.L_x_45) ;  /* 0x0000000000740947 */ /* 0x000fea0003800000 */
[----:B------:R-:W-:Y:S02]  /*21b0*/  ISETP.GE.AND P0, PT, R4, -0x18, PT ;  /* 0xffffffe80400780c */ /* 0x000fe40003f06270 */
[----:B------:R-:W-:-:S11]  /*21c0*/  LOP3.LUT R19, R19, 0x80000000, RZ, 0xc0, !PT ;  /* 0x8000000013137812 */ /* 0x000fd600078ec0ff */
[----:B------:R-:W-:Y:S05]  /*21d0*/  @!P0 BRA `(.L_x_45) ;  /* 0x0000000000688947 */ /* 0x000fea0003800000 */
[CCC-:B------:R-:W-:Y:S01]  /*21e0*/  FFMA.RZ R20, R16.reuse, R18.reuse, R17.reuse ;  /* 0x0000001210147223 */ /* 0x1c0fe2000000c011 */
[CCC-:B------:R-:W-:Y:S01]  /*21f0*/  FFMA.RP R21, R16.reuse, R18.reuse, R17.reuse ;  /* 0x0000001210157223 */ /* 0x1c0fe20000008011 */
[----:B------:R-:W-:Y:S01]  /*2200*/  FFMA.RM R18, R16, R18, R17 ;  /* 0x0000001210127223 */ /* 0x000fe20000004011 */
[----:B------:R-:W-:Y:S02]  /*2210*/  IADD3 R16, PT, PT, R4, 0x20, RZ ;  /* 0x0000002004107810 */ /* 0x000fe40007ffe0ff */
[----:B------:R-:W-:Y:S02]  /*2220*/  LOP3.LUT R20, R20, 0x7fffff, RZ, 0xc0, !PT ;  /* 0x007fffff14147812 */ /* 0x000fe400078ec0ff */
[----:B------:R-:W-:Y:S02]  /*2230*/  ISETP.NE.AND P3, PT, R4, RZ, PT ;  /* 0x000000ff0400720c */ /* 0x000fe40003f65270 */
[----:B------:R-:W-:Y:S02]  /*2240*/  LOP3.LUT R17, R20, 0x800000, RZ, 0xfc, !PT ;  /* 0x0080000014117812 */ /* 0x000fe400078efcff */
[----:B------:R-:W-:-:S02]  /*2250*/  ISETP.NE.AND P1, PT, R4, RZ, PT ;  /* 0x000000ff0400720c */ /* 0x000fc40003f25270 */
[----:B------:R-:W-:Y:S02]  /*2260*/  IADD3 R4, PT, PT, -R4, RZ, RZ ;  /* 0x000000ff04047210 */ /* 0x000fe40007ffe1ff */
[----:B------:R-:W-:Y:S02]  /*2270*/  SHF.L.U32 R16, R17, R16, RZ ;  /* 0x0000001011107219 */ /* 0x000fe400000006ff */
[----:B------:R-:W-:Y:S02]  /*2280*/  FSETP.NEU.FTZ.AND P0, PT, R21, R18, PT ;  /* 0x000000121500720b */ /* 0x000fe40003f1d000 */
[----:B------:R-:W-:Y:S02]  /*2290*/  SEL R4, R4, RZ, P3 ;  /* 0x000000ff04047207 */ /* 0x000fe40001800000 */
[----:B------:R-:W-:Y:S02]  /*22a0*/  ISETP.NE.AND P1, PT, R16, RZ, P1 ;  /* 0x000000ff1000720c */ /* 0x000fe40000f25270 */
[----:B------:R-:W-:-:S02]  /*22b0*/  SHF.R.U32.HI R17, RZ, R4, R17 ;  /* 0x00000004ff117219 */ /* 0x000fc40000011611 */
[----:B------:R-:W-:Y:S02]  /*22c0*/  PLOP3.LUT P0, PT, P0, P1, PT, 0xf8, 0x8f ;  /* 0x00000000008f781c */ /* 0x000fe40000703f70 */
[----:B------:R-:W-:Y:S02]  /*22d0*/  SHF.R.U32.HI R16, RZ, 0x1, R17 ;  /* 0x00000001ff107819 */ /* 0x000fe40000011611 */
[----:B------:R-:W-:-:S04]  /*22e0*/  SEL R21, RZ, 0x1, !P0 ;  /* 0x00000001ff157807 */ /* 0x000fc80004000000 */
[----:B------:R-:W-:-:S04]  /*22f0*/  LOP3.LUT R4, R21, 0x1, R16, 0xf8, !PT ;  /* 0x0000000115047812 */ /* 0x000fc800078ef810 */
[----:B------:R-:W-:-:S04]  /*2300*/  LOP3.LUT R17, R4, R17, RZ, 0xc0, !PT ;  /* 0x0000001104117212 */ /* 0x000fc800078ec0ff */
[----:B------:R-:W-:-:S04]  /*2310*/  IADD3 R16, PT, PT, R16, R17, RZ ;  /* 0x0000001110107210 */ /* 0x000fc80007ffe0ff */
[----:B------:R-:W-:Y:S01]  /*2320*/  LOP3.LUT R19, R16, R19, RZ, 0xfc, !PT ;  /* 0x0000001310137212 */ /* 0x000fe200078efcff */
[----:B------:R-:W-:Y:S06]  /*2330*/  BRA `(.L_x_45) ;  /* 0x0000000000107947 */ /* 0x000fec0003800000 */
.L_x_44:
[----:B------:R-:W-:-:S04]  /*2340*/  LOP3.LUT R19, R19, 0x80000000, RZ, 0xc0, !PT ;  /* 0x8000000013137812 */ /* 0x000fc800078ec0ff */
[----:B------:R-:W-:Y:S01]  /*2350*/  LOP3.LUT R19, R19, 0x7f800000, RZ, 0xfc, !PT ;  /* 0x7f80000013137812 */ /* 0x000fe200078efcff */
[----:B------:R-:W-:Y:S06]  /*2360*/  BRA `(.L_x_45) ;  /* 0x0000000000047947 */ /* 0x000fec0003800000 */
.L_x_43:
[----:B------:R-:W-:-:S07]  /*2370*/  LEA R19, R20, R19, 0x17 ;  /* 0x0000001314137211 */ /* 0x000fce00078eb8ff */
.L_x_45:
[----:B------:R-:W-:Y:S05]  /*2380*/  BSYNC.RECONVERGENT B2 ;  /* 0x0000000000027941 */ /* 0x000fea0003800200 */
.L_x_42:
[----:B------:R-:W-:Y:S01]  /*2390*/  MOV R4, R19 ;  /* 0x0000001300047202 */ /* 0x000fe20000000f00 */
[----:B------:R-:W-:Y:S06]  /*23a0*/  BRA `(.L_x_46) ;  /* 0x0000000000207947 */ /* 0x000fec0003800000 */
.L_x_41:
[----:B------:R-:W-:-:S04]  /*23b0*/  LOP3.LUT R17, R17, 0x80000000, R22, 0x48, !PT ;  /* 0x8000000011117812 */ /* 0x000fc800078e4816 */
[----:B------:R-:W-:Y:S01]  /*23c0*/  LOP3.LUT R4, R17, 0x7f800000, RZ, 0xfc, !PT ;  /* 0x7f80000011047812 */ /* 0x000fe200078efcff */
[----:B------:R-:W-:Y:S06]  /*23d0*/  BRA `(.L_x_46) ;  /* 0x0000000000147947 */ /* 0x000fec0003800000 */
.L_x_40:
[----:B------:R-:W-:Y:S01]  /*23e0*/  LOP3.LUT R4, R17, 0x80000000, R22, 0x48, !PT ;  /* 0x8000000011047812 */ /* 0x000fe200078e4816 */
[----:B------:R-:W-:Y:S06]  /*23f0*/  BRA `(.L_x_46) ;  /* 0x00000000000c7947 */ /* 0x000fec0003800000 */
.L_x_39:
[----:B------:R-:W0:Y:S01]  /*2400*/  MUFU.RSQ R4, -QNAN ;  /* 0xffc0000000047908 */ /* 0x000e220000001400 */
[----:B------:R-:W-:Y:S05]  /*2410*/  BRA `(.L_x_46) ;  /* 0x0000000000047947 */ /* 0x000fea0003800000 */
.L_x_38:
[----:B------:R-:W-:-:S07]  /*2420*/  FADD.FTZ R4, R22, R17 ;  /* 0x0000001116047221 */ /* 0x000fce0000010000 */
.L_x_46:
[----:B------:R-:W-:Y:S05]  /*2430*/  BSYNC.RECONVERGENT B1 ;  /* 0x0000000000017941 */ /* 0x000fea0003800200 */
.L_x_36:
[----:B------:R-:W-:Y:S01]  /*2440*/  HFMA2 R17, -RZ, RZ, 0, 0 ;  /* 0x00000000ff117431 */ /* 0x000fe200000001ff */
[----:B------:R-:W-:-:S04]  /*2450*/  MOV R16, R2 ;  /* 0x0000000200107202 */ /* 0x000fc80000000f00 */
[----:B0-----:R-:W-:Y:S05]  /*2460*/  RET.REL.NODEC R16 `(fused_swiglu_packed_fp32) ;  /* 0xffffffd810e47950 */ /* 0x001fea0003c3ffff */
.L_x_47:
[----:B------:R-:W-:-:S00]  /*2470*/  BRA `(.L_x_47) ;  /* 0xfffffffc00fc7947 */ /* 0x000fc0000383ffff */
[----:B------:R-:W-:-:S00]  /*2480*/  NOP ;  /* 0x0000000000007918 */ /* 0x000fc00000000000 */
[----:B------:R-:W-:-:S00]  /*2490*/  NOP ;  /* 0x0000000000007918 */ /* 0x000fc00000000000 */
[----:B------:R-:W-:-:S00]  /*24a0*/  NOP ;  /* 0x0000000000007918 */ /* 0x000fc00000000000 */
[----:B------:R-:W-:-:S00]  /*24b0*/  NOP ;  /* 0x0000000000007918 */ /* 0x000fc00000000000 */
[----:B------:R-:W-:-:S00]  /*24c0*/  NOP ;  /* 0x0000000000007918 */ /* 0x000fc00000000000 */
[----:B------:R-:W-:-:S00]  /*24d0*/  NOP ;  /* 0x0000000000007918 */ /* 0x000fc00000000000 */
[----:B------:R-:W-:-:S00]  /*24e0*/  NOP ;  /* 0x0000000000007918 */ /* 0x000fc00000000000 */
[----:B------:R-:W-:-:S00]  /*24f0*/  NOP ;  /* 0x0000000000007918 */ /* 0x000fc00000000000 */
.L_x_248:


//--------------------- .text.fused_swiglu_packed_fp16 --------------------------
	.section	.text.fused_swiglu_packed_fp16,"ax",@progbits
	.align	128
        .global         fused_swiglu_packed_fp16
        .type           fused_swiglu_packed_fp16,@function
        .size           fused_swiglu_packed_fp16,(.L_x_249 - fused_swiglu_packed_fp16)
        .other          fused_swiglu_packed_fp16,@"STO_CUDA_ENTRY STV_DEFAULT"
fused_swiglu_packed_fp16:
.text.fused_swiglu_packed_fp16:
[----:B------:R-:W-:Y:S08]  /*0000*/  LDC R1, c[0x0][0x37c] ;  /* 0x0000df00ff017b82 */ /* 0x000ff00000000800 */
[----:B------:R-:W0:Y:S01]  /*0010*/  S2UR UR4, SR_CTAID.X ;  /* 0x00000000000479c3 */ /* 0x000e220000002500 */
[----:B------:R-:W1:Y:S01]  /*0020*/  LDCU UR9, c[0x0][0x390] ;  /* 0x00007200ff0977ac */ /* 0x000e620008000800 */
[----:B------:R-:W2:Y:S01]  /*0030*/  LDCU.128 UR12, c[0x0][0x380] ;  /* 0x00007000ff0c77ac */ /* 0x000ea20008000c00 */
[----:B------:R-:W-:-:S02]  /*0040*/  UPLOP3.LUT UP1, UPT, UPT, UPT, UPT, 0x40, 0x4 ;  /* 0x000000000004789c */ /* 0x000fc40003f2e870 */
[----:B-1----:R-:W-:Y:S02]  /*0050*/  USHF.R.S32.HI UR5, URZ, 0x1f, UR9 ;  /* 0x0000001fff057899 */ /* 0x002fe40008011409 */
[----:B0-----:R-:W-:Y:S02]  /*0060*/  UIMAD.WIDE.U32 UR6, UR4, UR9, URZ ;  /* 0x00000009040672a5 */ /* 0x001fe4000f8e00ff */
[----:B------:R-:W-:Y:S02]  /*0070*/  UIMAD UR5, UR5, UR4, URZ ;  /* 0x00000004050572a4 */ /* 0x000fe4000f8e02ff */
[----:B--2---:R-:W-:Y:S02]  /*0080*/  ULEA UR4, UP0, UR6, UR14, 0x2 ;  /* 0x0000000e06047291 */ /* 0x004fe4000f8010ff */
[----:B------:R-:W-:Y:S02]  /*0090*/  UIADD3 UR8, UPT, UPT, UR7, UR5, URZ ;  /* 0x0000000507087290 */ /* 0x000fe4000fffe0ff */
[----:B------:R-:W-:-:S02]  /*00a0*/  ULOP3.LUT UR7, UR4, 0xf, URZ, 0xc0, !UPT ;  /* 0x0000000f04077892 */ /* 0x000fc4000f8ec0ff */
[----:B------:R-:W-:Y:S02]  /*00b0*/  USHF.L.U64.HI UR5, UR6, 0x2, UR8 ;  /* 0x0000000206057899 */ /* 0x000fe40008010208 */
[----:B------:R-:W-:Y:S02]  /*00c0*/  USHF.L.U64.HI UR8, UR6, 0x1, UR8 ;  /* 0x0000000106087899 */ /* 0x000fe40008010208 */
[----:B------:R-:W-:Y:S01]  /*00d0*/  UIADD3.X UR5, UPT, UPT, UR5, UR15, URZ, UP0, !UPT ;  /* 0x0000000f05057290 */ /* 0x000fe200087fe4ff */
[----:B------:R-:W0:Y:S03]  /*00e0*/  LDCU.64 UR14, c[0x0][0x358] ;  /* 0x00006b00ff0e77ac */ /* 0x000e260008000a00 */
[----:B------:R-:W-:-:S04]  /*00f0*/  UIMAD.WIDE UR10, UR9, 0x2, UR4 ;  /* 0x00000002090a78a5 */ /* 0x000fc8000f8e0204 */
[----:B------:R-:W-:Y:S02]  /*0100*/  ULOP3.LUT UP0, URZ, UR7, 0xe, UR10, 0xf8, !UPT ;  /* 0x0000000e07ff7892 */ /* 0x000fe4000f80f80a */
[----:B------:R-:W-:Y:S02]  /*0110*/  ULEA UR7, UP3, UR6, UR12, 0x1 ;  /* 0x0000000c06077291 */ /* 0x000fe4000f8608ff */
[----:B------:R-:W-:Y:S02]  /*0120*/  ULOP3.LUT UP0, URZ, URZ, URZ, URZ, 0xfc, UP0 ;  /* 0x000000ffffff7292 */ /* 0x000fe4000800fcff */
[----:B------:R-:W-:-:S09]  /*0130*/  UIADD3.X UR8, UPT, UPT, UR8, UR13, URZ, UP3, !UPT ;  /* 0x0000000d08087290 */ /* 0x000fd20009ffe4ff */
[----:B------:R-:W-:-:S04]  /*0140*/  @!UP0 ULOP3.LUT UP2, URZ, UR7, 0xf, URZ, 0xc0, !UPT ;  /* 0x0000000f07ff8892 */ /* 0x000fc8000f84c0ff */
[----:B------:R-:W-:-:S04]  /*0150*/  @!UP0 UPLOP3.LUT UP1, UPT, UPT, UPT, UP2, 0x40, 0x4 ;  /* 0x000000000004889c */ /* 0x000fc80003f2e820 */
[----:B------:R-:W-:-:S09]  /*0160*/  UISETP.LT.OR UP1, UPT, UR9, 0x8, !UP1 ;  /* 0x000000080900788c */ /* 0x000fd2000cf21670 */
[----:B0-----:R-:W-:Y:S05]  /*0170*/  BRA.U UP1, `(.L_x_48) ;  /* 0x0000001101487547 */ /* 0x001fea000b800000 */
[----:B------:R-:W0:Y:S01]  /*0180*/  S2R R4, SR_TID.X ;  /* 0x0000000000047919 */ /* 0x000e220000002100 */
[----:B------:R-:W-:Y:S01]  /*0190*/  USHF.R.U32.HI UR6, URZ, 0x3, UR9 ;  /* 0x00000003ff067899 */ /* 0x000fe20008011609 */
[----:B------:R-:W-:Y:S05]  /*01a0*/  BSSY.RECONVERGENT B2, `(.L_x_49) ;  /* 0x00000df000027945 */ /* 0x000fea0003800200 */
[----:B0-----:R-:W-:-:S13]  /*01b0*/  ISETP.GE.U32.AND P0, PT, R4, UR6, PT ;  /* 0x0000000604007c0c */ /* 0x001fda000bf06070 */
[----:B------:R-:W-:Y:S05]  /*01c0*/  @P0 BRA `(.L_x_50) ;  /* 0x0000000c00700947 */ /* 0x000fea0003800000 */
[----:B------:R-:W0:Y:S01]  /*01d0*/  LDC R3, c[0x0][0x360] ;  /* 0x0000d800ff037b82 */ /* 0x000e220000000800 */
[----:B------:R-:W-:Y:S01]  /*01e0*/  MOV R2, R4 ;  /* 0x0000000400027202 */ /* 0x000fe20000000f00 */
[----:B------:R-:W-:-:S07]  /*01f0*/  IMAD.WIDE.U32 R16, R4, 0x10, RZ ;  /* 0x0000001004107825 */ /* 0x000fce00078e00ff */
.L_x_67:
[----:B-1----:R-:W-:-:S04]  /*0200*/  IADD3 R8, P0, PT, R16, UR4, RZ ;  /* 0x0000000410087c10 */ /* 0x002fc8000ff1e0ff */
[----:B------:R-:W-:-:S06]  /*0210*/  IADD3.X R9, PT, PT, R17, UR5, RZ, P0, !PT ;  /* 0x0000000511097c10 */ /* 0x000fcc00087fe4ff */
[----:B------:R-:W2:Y:S01]  /*0220*/  LDG.E.128.CONSTANT R8, desc[UR14][R8.64] ;  /* 0x0000000e08087981 */ /* 0x000ea2000c1e9d00 */
[----:B------:R-:W-:-:S04]  /*0230*/  IADD3 R12, P0, PT, R16, UR10, RZ ;  /* 0x0000000a100c7c10 */ /* 0x000fc8000ff1e0ff */
[----:B------:R-:W-:-:S06]  /*0240*/  IADD3.X R13, PT, PT, R17, UR11, RZ, P0, !PT ;  /* 0x0000000b110d7c10 */ /* 0x000fcc00087fe4ff */
[----:B------:R-:W3:Y:S01]  /*0250*/  LDG.E.128.CONSTANT R12, desc[UR14][R12.64] ;  /* 0x0000000e0c0c7981 */ /* 0x000ee2000c1e9d00 */
[----:B------:R-:W-:Y:S01]  /*0260*/  HFMA2 R0, -RZ, RZ, 0.96630859375, -0.0022525787353515625 ;  /* 0x3bbb989dff007431 */ /* 0x000fe200000001ff */
[----:B------:R-:W-:Y:S01]  /*0270*/  MOV R5, 0x437c0000 ;  /* 0x437c000000057802 */ /* 0x000fe20000000f00 */
[----:B------:R-:W-:Y:S01]  /*0280*/  BSSY.RECONVERGENT B3, `(.L_x_51) ;  /* 0x0000015000037945 */ /* 0x000fe20003800200 */
[----:B--2---:R-:W-:-:S05]  /*0290*/  HADD2.F32 R23, -RZ, R8.H0_H0 ;  /* 0x20000008ff177230 */ /* 0x004fca0000004100 */
[----:B------:R-:W-:-:S04]  /*02a0*/  FFMA.SAT R0, R23, -R0, 0.5 ;  /* 0x3f00000017007423 */ /* 0x000fc80000002800 */
[----:B------:R-:W-:-:S04]  /*02b0*/  FFMA.RM R0, R0, R5, 12582913 ;  /* 0x4b40000100007423 */ /* 0x000fc80000004005 */
[C---:B------:R-:W-:Y:S01]  /*02c0*/  FADD R6, R0.reuse, -12583039 ;  /* 0xcb40007f00067421 */ /* 0x040fe20000000000 */
[----:B------:R-:W-:-:S03]  /*02d0*/  SHF.L.U32 R0, R0, 0x17, RZ ;  /* 0x0000001700007819 */ /* 0x000fc600000006ff */
[----:B------:R-:W-:-:S04]  /*02e0*/  FFMA R6, R23, -1.4426950216293334961, -R6 ;  /* 0xbfb8aa3b17067823 */ /* 0x000fc80000000806 */
[----:B------:R-:W-:-:S04]  /*02f0*/  FFMA R6, R23, -1.925963033500011079e-08, R6 ;  /* 0xb2a5706017067823 */ /* 0x000fc80000000006 */
[----:B------:R-:W1:Y:S02]  /*0300*/  MUFU.EX2 R5, R6 ;  /* 0x0000000600057308 */ /* 0x000e640000000800 */
[----:B-1----:R-:W-:-:S06]  /*0310*/  FFMA R21, R0, R5, 1 ;  /* 0x3f80000000157423 */ /* 0x002fcc0000000005 */
[----:B------:R-:W1:Y:S08]  /*0320*/  MUFU.RCP R0, R21 ;  /* 0x0000001500007308 */ /* 0x000e700000001000 */
[----:B------:R-:W2:Y:S01]  /*0330*/  FCHK P0, R23, R21 ;  /* 0x0000001517007302 */ /* 0x000ea20000000000 */
[----:B-1----:R-:W-:-:S04]  /*0340*/  FFMA R5, -R21, R0, 1 ;  /* 0x3f80000015057423 */ /* 0x002fc80000000100 */
[----:B------:R-:W-:Y:S01]  /*0350*/  FFMA R0, R0, R5, R0 ;  /* 0x0000000500007223 */ /* 0x000fe20000000000 */
[----:B---3--:R-:W-:-:S03]  /*0360*/  HADD2.F32 R5, -RZ, R12.H0_H0 ;  /* 0x2000000cff057230 */ /* 0x008fc60000004100 */
[----:B------:R-:W-:-:S04]  /*0370*/  FFMA R7, R23, R0, RZ ;  /* 0x0000000017077223 */ /* 0x000fc800000000ff */
[----:B------:R-:W-:-:S04]  /*0380*/  FFMA R18, -R21, R7, R23 ;  /* 0x0000000715127223 */ /* 0x000fc80000000117 */
[----:B------:R-:W-:Y:S01]  /*0390*/  FFMA R0, R0, R18, R7 ;  /* 0x0000001200007223 */ /* 0x000fe20000000007 */
[----:B--2---:R-:W-:Y:S06]  /*03a0*/  @!P0 BRA `(.L_x_52) ;  /* 0x0000000000088947 */ /* 0x004fec0003800000 */
[----:B------:R-:W-:-:S07]  /*03b0*/  MOV R6, 0x3d0 ;  /* 0x000003d000067802 */ /* 0x000fce0000000f00 */
[----:B0-----:R-:W-:Y:S05]  /*03c0*/  CALL.REL.NOINC `($__internal_1_$__cuda_sm3x_div_rn_noftz_f32_slowpath) ;  /* 0x00000010006c7944 */ /* 0x001fea0003c00000 */
.L_x_52:
[----:B------:R-:W-:Y:S05]  /*03d0*/  BSYNC.RECONVERGENT B3 ;  /* 0x0000000000037941 */ /* 0x000fea0003800200 */
.L_x_51:
[----:B------:R-:W-:Y:S02]  /*03e0*/  HFMA2 R6, -RZ, RZ, 0.96630859375, -0.0022525787353515625 ;  /* 0x3bbb989dff067431 */ /* 0x000fe400000001ff */
[----:B------:R-:W-:Y:S01]  /*03f0*/  HADD2.F32 R23, -RZ, R8.H1_H1 ;  /* 0x30000008ff177230 */ /* 0x000fe20000004100 */
        /* <DEDUP_REMOVED lines=9> */
[----:B------:R1:W2:Y:S02]  /*0490*/  MUFU.EX2 R7, R8 ;  /* 0x0000000800077308 */ /* 0x0002a40000000800 */
[----:B-1----:R-:W-:Y:S02]  /*04a0*/  HADD2.F32 R8, -RZ, R12.H1_H1 ;  /* 0x3000000cff087230 */ /* 0x002fe40000004100 */
[----:B--2---:R-:W-:-:S04]  /*04b0*/  FFMA R21, R6, R7, 1 ;  /* 0x3f80000006157423 */ /* 0x004fc80000000007 */
[----:B------:R-:W1:Y:S08]  /*04c0*/  MUFU.RCP R6, R21 ;  /* 0x0000001500067308 */ /* 0x000e700000001000 */
[----:B------:R-:W2:Y:S01]  /*04d0*/  FCHK P0, R23, R21 ;  /* 0x0000001517007302 */ /* 0x000ea20000000000 */
[----:B-1----:R-:W-:-:S04]  /*04e0*/  FFMA R7, -R21, R6, 1 ;  /* 0x3f80000015077423 */ /* 0x002fc80000000106 */
[----:B------:R-:W-:-:S04]  /*04f0*/  FFMA R6, R6, R7, R6 ;  /* 0x0000000706067223 */ /* 0x000fc80000000006 */
[----:B------:R-:W-:-:S04]  /*0500*/  FFMA R7, R23, R6, RZ ;  /* 0x0000000617077223 */ /* 0x000fc800000000ff */
[----:B------:R-:W-:-:S04]  /*0510*/  FFMA R18, -R21, R7, R23 ;  /* 0x0000000715127223 */ /* 0x000fc80000000117 */
[----:B------:R-:W-:Y:S01]  /*0520*/  FFMA R0, R6, R18, R7 ;  /* 0x0000001206007223 */ /* 0x000fe20000000007 */
[----:B--2---:R-:W-:Y:S06]  /*0530*/  @!P0 BRA `(.L_x_54) ;  /* 0x0000000000088947 */ /* 0x004fec0003800000 */
[----:B------:R-:W-:-:S07]  /*0540*/  MOV R6, 0x560 ;  /* 0x0000056000067802 */ /* 0x000fce0000000f00 */
[----:B0-----:R-:W-:Y:S05]  /*0550*/  CALL.REL.NOINC `($__internal_1_$__cuda_sm3x_div_rn_noftz_f32_slowpath) ;  /* 0x0000001000087944 */ /* 0x001fea0003c00000 */
.L_x_54:
[----:B------:R-:W-:Y:S05]  /*0560*/  BSYNC.RECONVERGENT B3 ;  /* 0x0000000000037941 */ /* 0x000fea0003800200 */
.L_x_53:
[----:B------:R-:W-:Y:S02]  /*0570*/  HFMA2 R6, -RZ, RZ, 0.96630859375, -0.0022525787353515625 ;  /* 0x3bbb989dff067431 */ /* 0x000fe400000001ff */
[----:B------:R-:W-:Y:S01]  /*0580*/  HADD2.F32 R23, -RZ, R9.H0_H0 ;  /* 0x20000009ff177230 */ /* 0x000fe20000004100 */
        /* <DEDUP_REMOVED lines=10> */
[----:B-1----:R-:W-:Y:S02]  /*0630*/  HADD2.F32 R12, -RZ, R13.H0_H0 ;  /* 0x2000000dff0c7230 */ /* 0x002fe40000004100 */
        /* <DEDUP_REMOVED lines=11> */
.L_x_56:
[----:B------:R-:W-:Y:S05]  /*06f0*/  BSYNC.RECONVERGENT B3 ;  /* 0x0000000000037941 */ /* 0x000fea0003800200 */
.L_x_55:
[----:B------:R-:W-:Y:S02]  /*0700*/  HFMA2 R6, -RZ, RZ, 0.96630859375, -0.0022525787353515625 ;  /* 0x3bbb989dff067431 */ /* 0x000fe400000001ff */
[----:B------:R-:W-:Y:S01]  /*0710*/  HADD2.F32 R23, -RZ, R9.H1_H1 ;  /* 0x30000009ff177230 */ /* 0x000fe20000004100 */
[----:B------:R-:W-:Y:S01]  /*0720*/  MOV R7, 0x437c0000 ;  /* 0x437c000000077802 */ /* 0x000fe20000000f00 */
[----:B------:R-:W-:Y:S01]  /*0730*/  BSSY.RECONVERGENT B3, `(.L_x_57) ;  /* 0x0000015000037945 */ /* 0x000fe20003800200 */
[----:B------:R-:W-:Y:S01]  /*0740*/  FMUL R9, R12, R0 ;  /* 0x000000000c097220 */ /* 0x000fe20000400000 */
[----:B------:R-:W-:Y:S02]  /*0750*/  HADD2.F32 R12, -RZ, R13.H1_H1 ;  /* 0x3000000dff0c7230 */ /* 0x000fe40000004100 */
        /* <DEDUP_REMOVED lines=18> */
.L_x_58:
[----:B------:R-:W-:Y:S05]  /*0880*/  BSYNC.RECONVERGENT B3 ;  /* 0x0000000000037941 */ /* 0x000fea0003800200 */
.L_x_57:
        /* <DEDUP_REMOVED lines=20> */
[----:B------:R-:W-:Y:S01]  /*09d0*/  HADD2.F32 R13, -RZ, R14.H0_H0 ;  /* 0x2000000eff0d7230 */ /* 0x000fe20000004100 */
[----:B--2---:R-:W-:Y:S06]  /*09e0*/  @!P0 BRA `(.L_x_60) ;  /* 0x0000000000088947 */ /* 0x004fec0003800000 */
[----:B------:R-:W-:-:S07]  /*09f0*/  MOV R6, 0xa10 ;  /* 0x00000a1000067802 */ /* 0x000fce0000000f00 */
[----:B0-----:R-:W-:Y:S05]  /*0a00*/  CALL.REL.NOINC `($__internal_1_$__cuda_sm3x_div_rn_noftz_f32_slowpath) ;  /* 0x0000000800dc7944 */ /* 0x001fea0003c00000 */
.L_x_60:
[----:B------:R-:W-:Y:S05]  /*0a10*/  BSYNC.RECONVERGENT B3 ;  /* 0x0000000000037941 */ /* 0x000fea0003800200 */
.L_x_59:
[----:B------:R-:W-:Y:S02]  /*0a20*/  HFMA2 R6, -RZ, RZ, 0.96630859375, -0.0022525787353515625 ;  /* 0x3bbb989dff067431 */ /* 0x000fe400000001ff */
[----:B------:R-:W-:Y:S01]  /*0a30*/  HADD2.F32 R23, -RZ, R10.H1_H1 ;  /* 0x3000000aff177230 */ /* 0x000fe20000004100 */
[----:B------:R-:W-:Y:S01]  /*0a40*/  MOV R7, 0x437c0000 ;  /* 0x437c000000077802 */ /* 0x000fe20000000f00 */
[----:B------:R-:W-:Y:S03]  /*0a50*/  BSSY.RECONVERGENT B3, `(.L_x_61) ;  /* 0x0000015000037945 */ /* 0x000fe60003800200 */
[----:B------:R-:W-:-:S04]  /*0a60*/  FFMA.SAT R6, R23, -R6, 0.5 ;  /* 0x3f00000017067423 */ /* 0x000fc80000002806 */
[----:B------:R-:W-:-:S04]  /*0a70*/  FFMA.RM R6, R6, R7, 12582913 ;  /* 0x4b40000106067423 */ /* 0x000fc80000004007 */
[C---:B------:R-:W-:Y:S01]  /*0a80*/  FADD R10, R6.reuse, -12583039 ;  /* 0xcb40007f060a7421 */ /* 0x040fe20000000000 */
[----:B------:R-:W-:-:S03]  /*0a90*/  SHF.L.U32 R6, R6, 0x17, RZ ;  /* 0x0000001706067819 */ /* 0x000fc600000006ff */
[----:B------:R-:W-:-:S04]  /*0aa0*/  FFMA R10, R23, -1.4426950216293334961, -R10 ;  /* 0xbfb8aa3b170a7823 */ /* 0x000fc8000000080a */
[----:B------:R-:W-:Y:S01]  /*0ab0*/  FFMA R7, R23, -1.925963033500011079e-08, R10 ;  /* 0xb2a5706017077823 */ /* 0x000fe2000000000a */
[----:B------:R-:W-:Y:S01]  /*0ac0*/  FMUL R10, R13, R0 ;  /* 0x000000000d0a7220 */ /* 0x000fe20000400000 */
[----:B------:R-:W-:-:S04]  /*0ad0*/  HADD2.F32 R13, -RZ, R14.H1_H1 ;  /* 0x3000000eff0d7230 */ /* 0x000fc80000004100 */
        /* <DEDUP_REMOVED lines=12> */
.L_x_62:
[----:B------:R-:W-:Y:S05]  /*0ba0*/  BSYNC.RECONVERGENT B3 ;  /* 0x0000000000037941 */ /* 0x000fea0003800200 */
.L_x_61:
        /* <DEDUP_REMOVED lines=24> */
.L_x_64:
[----:B------:R-:W-:Y:S05]  /*0d30*/  BSYNC.RECONVERGENT B3 ;  /* 0x0000000000037941 */ /* 0x000fea0003800200 */
.L_x_63:
        /* <DEDUP_REMOVED lines=24> */
.L_x_66:
[----:B------:R-:W-:Y:S05]  /*0ec0*/  BSYNC.RECONVERGENT B3 ;  /* 0x0000000000037941 */ /* 0x000fea0003800200 */
.L_x_65:
[----:B------:R-:W-:Y:S01]  /*0ed0*/  FMUL R0, R15, R0 ;  /* 0x000000000f007220 */ /* 0x000fe20000400000 */
[----:B------:R-:W-:Y:S02]  /*0ee0*/  IADD3 R6, P0, PT, R16, UR7, RZ ;  /* 0x0000000710067c10 */ /* 0x000fe4000ff1e0ff */
[----:B------:R-:W-:Y:S02]  /*0ef0*/  F2FP.F16.F32.PACK_AB R10, R13, R10 ;  /* 0x0000000a0d0a723e */ /* 0x000fe400000000ff */
[----:B------:R-:W-:Y:S02]  /*0f00*/  F2FP.F16.F32.PACK_AB R9, R12, R9 ;  /* 0x000000090c09723e */ /* 0x000fe400000000ff */
[----:B------:R-:W-:Y:S02]  /*0f10*/  F2FP.F16.F32.PACK_AB R8, R8, R5 ;  /* 0x000000050808723e */ /* 0x000fe400000000ff */
[----:B------:R-:W-:Y:S01]  /*0f20*/  IADD3.X R7, PT, PT, R17, UR8, RZ, P0, !PT ;  /* 0x0000000811077c10 */ /* 0x000fe200087fe4ff */
[----:B0-----:R-:W-:Y:S01]  /*0f30*/  IMAD.WIDE.U32 R16, R3, 0x10, R16 ;  /* 0x0000001003107825 */ /* 0x001fe200078e0010 */
[----:B------:R-:W-:-:S02]  /*0f40*/  F2FP.F16.F32.PACK_AB R11, R0, R11 ;  /* 0x0000000b000b723e */ /* 0x000fc400000000ff */
[----:B------:R-:W-:-:S03]  /*0f50*/  IADD3 R2, PT, PT, R3, R2, RZ ;  /* 0x0000000203027210 */ /* 0x000fc60007ffe0ff */
[----:B------:R1:W-:Y:S01]  /*0f60*/  STG.E.128 desc[UR14][R6.64], R8 ;  /* 0x0000000806007986 */ /* 0x0003e2000c101d0e */
[----:B------:R-:W-:-:S13]  /*0f70*/  ISETP.GE.U32.AND P0, PT, R2, UR6, PT ;  /* 0x0000000602007c0c */ /* 0x000fda000bf06070 */
[----:B------:R-:W-:Y:S05]  /*0f80*/  @!P0 BRA `(.L_x_67) ;  /* 0xfffffff0009c8947 */ /* 0x000fea000383ffff */
.L_x_50:
[----:B------:R-:W-:Y:S05]  /*0f90*/  BSYNC.RECONVERGENT B2 ;  /* 0x0000000000027941 */ /* 0x000fea0003800200 */
.L_x_49:
[----:B------:R-:W0:Y:S02]  /*0fa0*/  LDCU UR12, c[0x0][0x390] ;  /* 0x00007200ff0c77ac */ /* 0x000e240008000800 */
[----:B0-----:R-:W-:-:S06]  /*0fb0*/  ULOP3.LUT UR9, UR12, 0x7ffffff8, URZ, 0xc0, !UPT ;  /* 0x7ffffff80c097892 */ /* 0x001fcc000f8ec0ff */
[----:B------:R-:W-:-:S04]  /*0fc0*/  IADD3 R4, PT, PT, R4, UR9, RZ ;  /* 0x0000000904047c10 */ /* 0x000fc8000fffe0ff */
[----:B------:R-:W-:-:S13]  /*0fd0*/  ISETP.GE.AND P0, PT, R4, UR12, PT ;  /* 0x0000000c04007c0c */ /* 0x000fda000bf06270 */
[----:B------:R-:W-:Y:S05]  /*0fe0*/  @P0 EXIT ;  /* 0x000000000000094d */ /* 0x000fea0003800000 */
[----:B------:R-:W0:Y:S01]  /*0ff0*/  LDCU UR6, c[0x0][0x360] ;  /* 0x00006c00ff0677ac */ /* 0x000e220008000800 */
[----:B------:R-:W2:Y:S02]  /*1000*/  LDCU UR9, c[0x0][0x390] ;  /* 0x00007200ff0977ac */ /* 0x000ea40008000800 */
.L_x_70:
[----:B---3--:R-:W-:-:S05]  /*1010*/  HFMA2 R3, -RZ, RZ, 0, 1.1920928955078125e-07 ;  /* 0x00000002ff037431 */ /* 0x008fca00000001ff */
[----:B------:R-:W-:-:S06]  /*1020*/  IMAD.WIDE R2, R4, R3, UR4 ;  /* 0x0000000404027e25 */ /* 0x000fcc000f8e0203 */
[----:B------:R-:W3:Y:S01]  /*1030*/  LDG.E.U16.CONSTANT R2, desc[UR14][R2.64] ;  /* 0x0000000e02027981 */ /* 0x000ee2000c1e9500 */
[----:B-1----:R-:W-:-:S05]  /*1040*/  MOV R7, 0x2 ;  /* 0x0000000200077802 */ /* 0x002fca0000000f00 */
[----:B------:R-:W-:-:S06]  /*1050*/  IMAD.WIDE R6, R4, R7, UR10 ;  /* 0x0000000a04067e25 */ /* 0x000fcc000f8e0207 */
[----:B------:R-:W4:Y:S01]  /*1060*/  LDG.E.U16.CONSTANT R6, desc[UR14][R6.64] ;  /* 0x0000000e06067981 */ /* 0x000f22000c1e9500 */
[----:B------:R-:W-:Y:S01]  /*1070*/  HFMA2 R0, -RZ, RZ, 0.96630859375, -0.0022525787353515625 ;  /* 0x3bbb989dff007431 */ /* 0x000fe200000001ff */
[----:B------:R-:W-:Y:S01]  /*1080*/  MOV R5, 0x437c0000 ;  /* 0x437c000000057802 */ /* 0x000fe20000000f00 */
[----:B------:R-:W-:Y:S01]  /*1090*/  BSSY.RECONVERGENT B2, `(.L_x_68) ;  /* 0x0000018000027945 */ /* 0x000fe20003800200 */
[----:B---3--:R-:W-:-:S05]  /*10a0*/  HADD2.F32 R23, -RZ, R2.H0_H0 ;  /* 0x20000002ff177230 */ /* 0x008fca0000004100 */
        /* <DEDUP_REMOVED lines=9> */
[----:B------:R-:W3:Y:S01]  /*1140*/  FCHK P0, R23, R21 ;  /* 0x0000001517007302 */ /* 0x000ee20000000000 */
[----:B-1----:R-:W-:-:S04]  /*1150*/  FFMA R3, -R21, R0, 1 ;  /* 0x3f80000015037423 */ /* 0x002fc80000000100 */
[----:B------:R-:W-:Y:S01]  /*1160*/  FFMA R0, R0, R3, R0 ;  /* 0x0000000300007223 */ /* 0x000fe20000000000 */
[----:B------:R-:W-:Y:S02]  /*1170*/  MOV R3, R4 ;  /* 0x0000000400037202 */ /* 0x000fe40000000f00 */
[----:B0-----:R-:W-:Y:S01]  /*1180*/  IADD3 R4, PT, PT, R4, UR6, RZ ;  /* 0x0000000604047c10 */ /* 0x001fe2000fffe0ff */
[----:B------:R-:W-:-:S03]  /*1190*/  FFMA R5, R23, R0, RZ ;  /* 0x0000000017057223 */ /* 0x000fc600000000ff */
[----:B--2---:R-:W-:Y:S01]  /*11a0*/  ISETP.GE.AND P2, PT, R4, UR9, PT ;  /* 0x0000000904007c0c */ /* 0x004fe2000bf46270 */
[----:B------:R-:W-:-:S04]  /*11b0*/  FFMA R2, -R21, R5, R23 ;  /* 0x0000000515027223 */ /* 0x000fc80000000117 */
[----:B------:R-:W-:Y:S01]  /*11c0*/  FFMA R0, R0, R2, R5 ;  /* 0x0000000200007223 */ /* 0x000fe20000000005 */
[----:B----4-:R-:W-:Y:S01]  /*11d0*/  HADD2.F32 R2, -RZ, R6.H0_H0 ;  /* 0x20000006ff027230 */ /* 0x010fe20000004100 */
[----:B---3--:R-:W-:Y:S06]  /*11e0*/  @!P0 BRA `(.L_x_69) ;  /* 0x0000000000088947 */ /* 0x008fec0003800000 */
[----:B------:R-:W-:-:S07]  /*11f0*/  MOV R6, 0x1210 ;  /* 0x0000121000067802 */ /* 0x000fce0000000f00 */
[----:B------:R-:W-:Y:S05]  /*1200*/  CALL.REL.NOINC `($__internal_1_$__cuda_sm3x_div_rn_noftz_f32_slowpath) ;  /* 0x0000000000dc7944 */ /* 0x000fea0003c00000 */
.L_x_69:
[----:B------:R-:W-:Y:S05]  /*1210*/  BSYNC.RECONVERGENT B2 ;  /* 0x0000000000027941 */ /* 0x000fea0003800200 */
.L_x_68:
[----:B------:R-:W-:Y:S01]  /*1220*/  FMUL R0, R2, R0 ;  /* 0x0000000002007220 */ /* 0x000fe20000400000 */
[----:B------:R-:W-:Y:S02]  /*1230*/  MOV R6, UR7 ;  /* 0x0000000700067c02 */ /* 0x000fe40008000f00 */
[----:B------:R-:W-:Y:S02]  /*1240*/  MOV R7, UR8 ;  /* 0x0000000800077c02 */ /* 0x000fe40008000f00 */
[----:B------:R-:W-:Y:S01]  /*1250*/  F2FP.F16.F32.PACK_AB R0, RZ, R0 ;  /* 0x00000000ff00723e */ /* 0x000fe200000000ff */
[----:B------:R-:W-:-:S05]  /*1260*/  IMAD.WIDE R2, R3, 0x2, R6 ;  /* 0x0000000203027825 */ /* 0x000fca00078e0206 */
[----:B------:R3:W-:Y:S01]  /*1270*/  STG.E.U16 desc[UR14][R2.64], R0 ;  /* 0x0000000002007986 */ /* 0x0007e2000c10150e */
[----:B------:R-:W-:Y:S05]  /*1280*/  @!P2 BRA `(.L_x_70) ;  /* 0xfffffffc0060a947 */ /* 0x000fea000383ffff */
[----:B------:R-:W-:Y:S05]  /*1290*/  EXIT ;  /* 0x000000000000794d */ /* 0x000fea0003800000 */
.L_x_48:
[----:B------:R-:W0:Y:S02]  /*12a0*/  S2R R4, SR_TID.X ;  /* 0x0000000000047919 */ /* 0x000e240000002100 */
[----:B0-----:R-:W-:-:S13]  /*12b0*/  ISETP.GE.AND P0, PT, R4, UR9, PT ;  /* 0x0000000904007c0c */ /* 0x001fda000bf06270 */
[----:B------:R-:W-:Y:S05]  /*12c0*/  @P0 EXIT ;  /* 0x000000000000094d */ /* 0x000fea0003800000 */
[----:B------:R-:W0:Y:S01]  /*12d0*/  LDCU UR6, c[0x0][0x360] ;  /* 0x00006c00ff0677ac */ /* 0x000e220008000800 */
[----:B------:R-:W1:Y:S02]  /*12e0*/  LDCU UR9, c[0x0][0x390] ;  /* 0x00007200ff0977ac */ /* 0x000e640008000800 */
.L_x_73:
[----:B--2---:R-:W-:-:S05]  /*12f0*/  HFMA2 R3, -RZ, RZ, 0, 1.1920928955078125e-07 ;  /* 0x00000002ff037431 */ /* 0x004fca00000001ff */
[----:B------:R-:W-:-:S06]  /*1300*/  IMAD.WIDE R2, R4, R3, UR4 ;  /* 0x0000000404027e25 */ /* 0x000fcc000f8e0203 */
[----:B------:R-:W2:Y:S01]  /*1310*/  LDG.E.U16.CONSTANT R2, desc[UR14][R2.64] ;  /* 0x0000000e02027981 */ /* 0x000ea2000c1e9500 */
[----:B------:R-:W-:-:S05]  /*1320*/  MOV R7, 0x2 ;  /* 0x0000000200077802 */ /* 0x000fca0000000f00 */
[----:B------:R-:W-:-:S06]  /*1330*/  IMAD.WIDE R6, R4, R7, UR10 ;  /* 0x0000000a04067e25 */ /* 0x000fcc000f8e0207 */
[----:B------:R-:W3:Y:S01]  /*1340*/  LDG.E.U16.CONSTANT R6, desc[UR14][R6.64] ;  /* 0x0000000e06067981 */ /* 0x000ee2000c1e9500 */
        /* <DEDUP_REMOVED lines=10> */
[----:B------:R-:W2:Y:S02]  /*13f0*/  MUFU.EX2 R3, R8 ;  /* 0x0000000800037308 */ /* 0x000ea40000000800 */
[----:B--2---:R-:W-:-:S06]  /*1400*/  FFMA R21, R0, R3, 1 ;  /* 0x3f80000000157423 */ /* 0x004fcc0000000003 */
[----:B------:R-:W2:Y:S08]  /*1410*/  MUFU.RCP R0, R21 ;  /* 0x0000001500007308 */ /* 0x000eb00000001000 */
[----:B------:R-:W4:Y:S01]  /*1420*/  FCHK P0, R23, R21 ;  /* 0x0000001517007302 */ /* 0x000f220000000000 */
        /* <DEDUP_REMOVED lines=8> */
[----:B---3--:R-:W-:Y:S01]  /*14b0*/  HADD2.F32 R2, -RZ, R6.H0_H0 ;  /* 0x20000006ff027230 */ /* 0x008fe20000004100 */
[----:B----4-:R-:W-:Y:S06]  /*14c0*/  @!P0 BRA `(.L_x_72) ;  /* 0x0000000000088947 */ /* 0x010fec0003800000 */
[----:B------:R-:W-:-:S07]  /*14d0*/  MOV R6, 0x14f0 ;  /* 0x000014f000067802 */ /* 0x000fce0000000f00 */
[----:B------:R-:W-:Y:S05]  /*14e0*/  CALL.REL.NOINC `($__internal_1_$__cuda_sm3x_div_rn_noftz_f32_slowpath) ;  /* 0x0000000000247944 */ /* 0x000fea0003c00000 */
.L_x_72:
[----:B------:R-:W-:Y:S05]  /*14f0*/  BSYNC.RECONVERGENT B2 ;  /* 0x0000000000027941 */ /* 0x000fea0003800200 */
.L_x_71:
        /* <DEDUP_REMOVED lines=8> */
        .weak           $__internal_1_$__cuda_sm3x_div_rn_noftz_f32_slowpath
        .type           $__internal_1_$__cuda_sm3x_div_rn_noftz_f32_slowpath,@function
        .size           $__internal_1_$__cuda_sm3x_div_rn_noftz_f32_slowpath,(.L_x_249 - $__internal_1_$__cuda_sm3x_div_rn_noftz_f32_slowpath)
$__internal_1_$__cuda_sm3x_div_rn_noftz_f32_slowpath:
        /* <DEDUP_REMOVED lines=17> */
[----:B------:R-:W-:Y:S02]  /*1690*/  FSETP.NEU.FTZ.AND P3, PT, |R23|, +INF , PT ;  /* 0x7f8000001700780b */ /* 0x000fe40003f7d200 */
        /* <DEDUP_REMOVED lines=9> */
[----:B------:R-:W-:Y:S02]  /*1730*/  ISETP.GE.AND P0, PT, R19, RZ, PT ;  /* 0x000000ff1300720c */ /* 0x000fe40003f06270 */
[----:B------:R-:W-:-:S11]  /*1740*/  ISETP.GE.AND P1, PT, R0, RZ, PT ;  /* 0x000000ff0000720c */ /* 0x000fd60003f26270 */
[----:B------:R-:W-:Y:S01]  /*1750*/  @P0 MOV R18, RZ ;  /* 0x000000ff00120202 */ /* 0x000fe20000000f00 */
[----:B------:R-:W-:Y:S01]  /*1760*/  @!P0 FFMA R23, R23, 1.84467440737095516160e+19, RZ ;  /* 0x5f80000017178823 */ /* 0x000fe200000000ff */
[----:B------:R-:W-:Y:S01]  /*1770*/  @!P0 MOV R18, 0xffffffc0 ;  /* 0xffffffc000128802 */ /* 0x000fe20000000f00 */
[----:B------:R-:W-:-:S03]  /*1780*/  @!P1 FFMA R21, R21, 1.84467440737095516160e+19, RZ ;  /* 0x5f80000015159823 */ /* 0x000fc600000000ff */
[----:B------:R-:W-:-:S07]  /*1790*/  @!P1 IADD3 R18, PT, PT, R18, 0x40, RZ ;  /* 0x0000004012129810 */ /* 0x000fce0007ffe0ff */
.L_x_75:
[----:B------:R-:W-:Y:S01]  /*17a0*/  LEA R24, R7, 0xc0800000, 0x17 ;  /* 0xc080000007187811 */ /* 0x000fe200078eb8ff */
[----:B------:R-:W-:Y:S01]  /*17b0*/  BSSY.RECONVERGENT B1, `(.L_x_80) ;  /* 0x0000036000017945 */ /* 0x000fe20003800200 */
[----:B------:R-:W-:Y:S02]  /*17c0*/  IADD3 R20, PT, PT, R20, -0x7f, RZ ;  /* 0xffffff8114147810 */ /* 0x000fe40007ffe0ff */
[----:B------:R-:W-:-:S03]  /*17d0*/  IADD3 R24, PT, PT, -R24, R21, RZ ;  /* 0x0000001518187210 */ /* 0x000fc60007ffe1ff */
[----:B------:R-:W-:Y:S01]  /*17e0*/  IMAD R0, R20, -0x800000, R23 ;  /* 0xff80000014007824 */ /* 0x000fe200078e0217 */
[----:B------:R-:W0:Y:S01]  /*17f0*/  MUFU.RCP R22, R24 ;  /* 0x0000001800167308 */ /* 0x000e220000001000 */
[----:B------:R-:W-:-:S04]  /*1800*/  FADD.FTZ R19, -R24, -RZ ;  /* 0x800000ff18137221 */ /* 0x000fc80000010100 */
[----:B0-----:R-:W-:-:S04]  /*1810*/  FFMA R21, R22, R19, 1 ;  /* 0x3f80000016157423 */ /* 0x001fc80000000013 */
[----:B------:R-:W-:-:S04]  /*1820*/  FFMA R21, R22, R21, R22 ;  /* 0x0000001516157223 */ /* 0x000fc80000000016 */
[----:B------:R-:W-:-:S04]  /*1830*/  FFMA R22, R0, R21, RZ ;  /* 0x0000001500167223 */ /* 0x000fc800000000ff */
[----:B------:R-:W-:-:S04]  /*1840*/  FFMA R23, R19, R22, R0 ;  /* 0x0000001613177223 */ /* 0x000fc80000000000 */
[----:B------:R-:W-:Y:S01]  /*1850*/  FFMA R22, R21, R23, R22 ;  /* 0x0000001715167223 */ /* 0x000fe20000000016 */
[----:B------:R-:W-:-:S03]  /*1860*/  IADD3 R23, PT, PT, R20, 0x7f, -R7 ;  /* 0x0000007f14177810 */ /* 0x000fc60007ffe807 */
[----:B------:R-:W-:Y:S01]  /*1870*/  FFMA R19, R19, R22, R0 ;  /* 0x0000001613137223 */ /* 0x000fe20000000000 */
[----:B------:R-:W-:-:S03]  /*1880*/  IADD3 R23, PT, PT, R23, R18, RZ ;  /* 0x0000001217177210 */ /* 0x000fc60007ffe0ff */
        /* <DEDUP_REMOVED lines=17> */
[C---:B------:R-:W-:Y:S02]  /*19a0*/  IADD3 R19, PT, PT, R7.reuse, 0x20, RZ ;  /* 0x0000002007137810 */ /* 0x040fe40007ffe0ff */
[----:B------:R-:W-:Y:S02]  /*19b0*/  LOP3.LUT R18, R18, 0x7fffff, RZ, 0xc0, !PT ;  /* 0x007fffff12127812 */ /* 0x000fe400078ec0ff */
[C---:B------:R-:W-:Y:S02]  /*19c0*/  ISETP.NE.AND P3, PT, R7.reuse, RZ, PT ;  /* 0x000000ff0700720c */ /* 0x040fe40003f65270 */
        /* <DEDUP_REMOVED lines=16> */
.L_x_82:
[----:B------:R-:W-:-:S04]  /*1ad0*/  LOP3.LUT R0, R0, 0x80000000, RZ, 0xc0, !PT ;  /* 0x8000000000007812 */ /* 0x000fc800078ec0ff */
[----:B------:R-:W-:Y:S01]  /*1ae0*/  LOP3.LUT R0, R0, 0x7f800000, RZ, 0xfc, !PT ;  /* 0x7f80000000007812 */ /* 0x000fe200078efcff */
[----:B------:R-:W-:Y:S06]  /*1af0*/  BRA `(.L_x_83) ;  /* 0x0000000000047947 */ /* 0x000fec0003800000 */
.L_x_81:
[----:B------:R-:W-:-:S07]  /*1b00*/  LEA R0, R23, R0, 0x17 ;  /* 0x0000000017007211 */ /* 0x000fce00078eb8ff */
.L_x_83:
[----:B------:R-:W-:Y:S05]  /*1b10*/  BSYNC.RECONVERGENT B1 ;  /* 0x0000000000017941 */ /* 0x000fea0003800200 */
.L_x_80:
[----:B------:R-:W-:Y:S05]  /*1b20*/  BRA `(.L_x_84) ;  /* 0x0000000000207947 */ /* 0x000fea0003800000 */
.L_x_79:
[----:B------:R-:W-:-:S04]  /*1b30*/  LOP3.LUT R21, R21, 0x80000000, R23, 0x48, !PT ;  /* 0x8000000015157812 */ /* 0x000fc800078e4817 */
[----:B------:R-:W-:Y:S01]  /*1b40*/  LOP3.LUT R0, R21, 0x7f800000, RZ, 0xfc, !PT ;  /* 0x7f80000015007812 */ /* 0x000fe200078efcff */
[----:B------:R-:W-:Y:S06]  /*1b50*/  BRA `(.L_x_84) ;  /* 0x0000000000147947 */ /* 0x000fec0003800000 */
.L_x_78:
[----:B------:R-:W-:Y:S01]  /*1b60*/  LOP3.LUT R0, R21, 0x80000000, R23, 0x48, !PT ;  /* 0x8000000015007812 */ /* 0x000fe200078e4817 */
[----:B------:R-:W-:Y:S06]  /*1b70*/  BRA `(.L_x_84) ;  /* 0x00000000000c7947 */ /* 0x000fec0003800000 */
.L_x_77:
[----:B------:R-:W0:Y:S01]  /*1b80*/  MUFU.RSQ R0, -QNAN ;  /* 0xffc0000000007908 */ /* 0x000e220000001400 */
[----:B------:R-:W-:Y:S05]  /*1b90*/  BRA `(.L_x_84) ;  /* 0x0000000000047947 */ /* 0x000fea0003800000 */
.L_x_76:
[----:B------:R-:W-:-:S07]  /*1ba0*/  FADD.FTZ R0, R23, R21 ;  /* 0x0000001517007221 */ /* 0x000fce0000010000 */
.L_x_84:
[----:B------:R-:W-:Y:S05]  /*1bb0*/  BSYNC.RECONVERGENT B0 ;  /* 0x0000000000007941 */ /* 0x000fea0003800200 */
.L_x_74:
[----:B------:R-:W-:-:S04]  /*1bc0*/  HFMA2 R7, -RZ, RZ, 0, 0 ;  /* 0x00000000ff077431 */ /* 0x000fc800000001ff */
[----:B0-----:R-:W-:Y:S05]  /*1bd0*/  RET.REL.NODEC R6 `(fused_swiglu_packed_fp16) ;  /* 0xffffffe406087950 */ /* 0x001fea0003c3ffff */
.L_x_85:
        /* <DEDUP_REMOVED lines=10> */
.L_x_249:


//--------------------- .text.fused_swiglu_packed_bf16 --------------------------
	.section	.text.fused_swiglu_packed_bf16,"ax",@progbits
	.align	128
        .global         fused_swiglu_packed_bf16
        .type           fused_swiglu_packed_bf16,@function
        .size           fused_swiglu_packed_bf16,(.L_x_250 - fused_swiglu_packed_bf16)
        .other          fused_swiglu_packed_bf16,@"STO_CUDA_ENTRY STV_DEFAULT"
fused_swiglu_packed_bf16:
.text.fused_swiglu_packed_bf16:
        /* <DEDUP_REMOVED lines=32> */
.L_x_105:
        /* <DEDUP_REMOVED lines=9> */
[C---:B--2---:R-:W-:Y:S02]  /*0290*/  SHF.L.U32 R20, R4.reuse, 0x10, RZ ;  /* 0x0000001004147819 */ /* 0x044fe400000006ff */
[----:B------:R-:W-:-:S03]  /*02a0*/  PRMT R18, R4, 0x7632, R18 ;  /* 0x0000763204127816 */ /* 0x000fc60000000012 */
[----:B------:R-:W-:-:S04]  /*02b0*/  FFMA.SAT R0, R20, -R13, 0.5 ;  /* 0x3f00000014007423 */ /* 0x000fc8000000280d */
[----:B------:R-:W-:Y:S01]  /*02c0*/  FFMA.RM R0, R0, R17, 12582913 ;  /* 0x4b40000100007423 */ /* 0x000fe20000004011 */
[----:B---3--:R-:W-:-:S03]  /*02d0*/  PRMT R4, R8, 0x7632, R4 ;  /* 0x0000763208047816 */ /* 0x008fc60000000004 */
[C---:B------:R-:W-:Y:S01]  /*02e0*/  FADD R13, R0.reuse, -12583039 ;  /* 0xcb40007f000d7421 */ /* 0x040fe20000000000 */
[----:B------:R-:W-:-:S03]  /*02f0*/  IMAD.SHL.U32 R0, R0, 0x800000, RZ ;  /* 0x0080000000007824 */ /* 0x000fc600078e00ff */
[----:B------:R-:W-:-:S04]  /*0300*/  FFMA R13, R20, -1.4426950216293334961, -R13 ;  /* 0xbfb8aa3b140d7823 */ /* 0x000fc8000000080d */
[----:B------:R-:W-:-:S06]  /*0310*/  FFMA R13, R20, -1.925963033500011079e-08, R13 ;  /* 0xb2a57060140d7823 */ /* 0x000fcc000000000d */
[----:B------:R-:W1:Y:S02]  /*0320*/  MUFU.EX2 R13, R13 ;  /* 0x0000000d000d7308 */ /* 0x000e640000000800 */
[----:B-1----:R-:W-:Y:S01]  /*0330*/  FFMA R19, R0, R13, 1 ;  /* 0x3f80000000137423 */ /* 0x002fe2000000000d */
[----:B------:R-:W-:-:S05]  /*0340*/  SHF.L.U32 R13, R8, 0x10, RZ ;  /* 0x00000010080d7819 */ /* 0x000fca00000006ff */
        /* <DEDUP_REMOVED lines=8> */
[----:B------:R-:W-:Y:S02]  /*03d0*/  MOV R0, R19 ;  /* 0x0000001300007202 */ /* 0x000fe40000000f00 */
[----:B------:R-:W-:-:S07]  /*03e0*/  MOV R8, 0x400 ;  /* 0x0000040000087802 */ /* 0x000fce0000000f00 */
[----:B0-----:R-:W-:Y:S05]  /*03f0*/  CALL.REL.NOINC `($__internal_2_$__cuda_sm3x_div_rn_noftz_f32_slowpath) ;  /* 0x0000001000a87944 */ /* 0x001fea0003c00000 */
.L_x_90:
[----:B------:R-:W-:Y:S05]  /*0400*/  BSYNC.RECONVERGENT B3 ;  /* 0x0000000000037941 */ /* 0x000fea0003800200 */
.L_x_89:
[----:B------:R-:W-:Y:S01]  /*0410*/  HFMA2 R17, -RZ, RZ, 0.96630859375, -0.0022525787353515625 ;  /* 0x3bbb989dff117431 */ /* 0x000fe200000001ff */
[----:B------:R-:W-:Y:S01]  /*0420*/  SHF.L.U32 R20, R18, 0x10, RZ ;  /* 0x0000001012147819 */ /* 0x000fe200000006ff */
[----:B------:R-:W-:Y:S01]  /*0430*/  IMAD.MOV.U32 R19, RZ, RZ, 0x437c0000 ;  /* 0x437c0000ff137424 */ /* 0x000fe200078e00ff */
[----:B------:R-:W-:Y:S01]  /*0440*/  BSSY.RECONVERGENT B3, `(.L_x_91) ;  /* 0x0000016000037945 */ /* 0x000fe20003800200 */
[----:B------:R-:W-:Y:S01]  /*0450*/  FMUL R13, R13, R0 ;  /* 0x000000000d0d7220 */ /* 0x000fe20000400000 */
[----:B------:R-:W-:Y:S01]  /*0460*/  SHF.L.U32 R4, R4, 0x10, RZ ;  /* 0x0000001004047819 */ /* 0x000fe200000006ff */
[----:B------:R-:W-:-:S04]  /*0470*/  FFMA.SAT R8, R20, -R17, 0.5 ;  /* 0x3f00000014087423 */ /* 0x000fc80000002811 */
[----:B------:R-:W-:-:S04]  /*0480*/  FFMA.RM R8, R8, R19, 12582913 ;  /* 0x4b40000108087423 */ /* 0x000fc80000004013 */
[C---:B------:R-:W-:Y:S01]  /*0490*/  FADD R17, R8.reuse, -12583039 ;  /* 0xcb40007f08117421 */ /* 0x040fe20000000000 */
[----:B------:R-:W-:-:S03]  /*04a0*/  SHF.L.U32 R8, R8, 0x17, RZ ;  /* 0x0000001708087819 */ /* 0x000fc600000006ff */
[----:B------:R-:W-:-:S04]  /*04b0*/  FFMA R17, R20, -1.4426950216293334961, -R17 ;  /* 0xbfb8aa3b14117823 */ /* 0x000fc80000000811 */
[----:B------:R-:W-:-:S06]  /*04c0*/  FFMA R17, R20, -1.925963033500011079e-08, R17 ;  /* 0xb2a5706014117823 */ /* 0x000fcc0000000011 */
        /* <DEDUP_REMOVED lines=13> */
.L_x_92:
[----:B------:R-:W-:Y:S05]  /*05a0*/  BSYNC.RECONVERGENT B3 ;  /* 0x0000000000037941 */ /* 0x000fea0003800200 */
.L_x_91:
[C---:B------:R-:W-:Y:S01]  /*05b0*/  SHF.L.U32 R20, R5.reuse, 0x10, RZ ;  /* 0x0000001005147819 */ /* 0x040fe200000006ff */
[----:B------:R-:W-:Y:S01]  /*05c0*/  IMAD.MOV.U32 R17, RZ, RZ, 0x3bbb989d ;  /* 0x3bbb989dff117424 */ /* 0x000fe200078e00ff */
[----:B------:R-:W-:Y:S01]  /*05d0*/  MOV R19, 0x437c0000 ;  /* 0x437c000000137802 */ /* 0x000fe20000000f00 */
[----:B------:R-:W-:Y:S01]  /*05e0*/  BSSY.RECONVERGENT B3, `(.L_x_93) ;  /* 0x0000018000037945 */ /* 0x000fe20003800200 */
[----:B------:R-:W-:Y:S01]  /*05f0*/  PRMT R18, R5, 0x7632, R18 ;  /* 0x0000763205127816 */ /* 0x000fe20000000012 */
[----:B------:R-:W-:Y:S01]  /*0600*/  FFMA.SAT R8, R20, -R17, 0.5 ;  /* 0x3f00000014087423 */ /* 0x000fe20000002811 */
[----:B------:R-:W-:Y:S01]  /*0610*/  FMUL R4, R4, R0 ;  /* 0x0000000004047220 */ /* 0x000fe20000400000 */
[C---:B------:R-:W-:Y:S02]  /*0620*/  SHF.L.U32 R5, R9.reuse, 0x10, RZ ;  /* 0x0000001009057819 */ /* 0x040fe400000006ff */
[----:B------:R-:W-:Y:S01]  /*0630*/  FFMA.RM R8, R8, R19, 12582913 ;  /* 0x4b40000108087423 */ /* 0x000fe20000004013 */
[----:B------:R-:W-:-:S03]  /*0640*/  PRMT R9, R9, 0x7632, R9 ;  /* 0x0000763209097816 */ /* 0x000fc60000000009 */
        /* <DEDUP_REMOVED lines=17> */
.L_x_94:
[----:B------:R-:W-:Y:S05]  /*0760*/  BSYNC.RECONVERGENT B3 ;  /* 0x0000000000037941 */ /* 0x000fea0003800200 */
.L_x_93:
[----:B------:R-:W-:Y:S02]  /*0770*/  HFMA2 R17, -RZ, RZ, 0.96630859375, -0.0022525787353515625 ;  /* 0x3bbb989dff117431 */ /* 0x000fe400000001ff */
[----:B------:R-:W-:Y:S01]  /*0780*/  IMAD.U32 R20, R18, 0x10000, RZ ;  /* 0x0001000012147824 */ /* 0x000fe200078e00ff */
[----:B------:R-:W-:Y:S01]  /*0790*/  MOV R19, 0x437c0000 ;  /* 0x437c000000137802 */ /* 0x000fe20000000f00 */
        /* <DEDUP_REMOVED lines=19> */
[----:B------:R-:W-:Y:S01]  /*08d0*/  IMAD.MOV.U32 R0, RZ, RZ, R21 ;  /* 0x000000ffff007224 */ /* 0x000fe200078e0015 */
[----:B------:R-:W-:-:S07]  /*08e0*/  MOV R8, 0x900 ;  /* 0x0000090000087802 */ /* 0x000fce0000000f00 */
[----:B0-----:R-:W-:Y:S05]  /*08f0*/  CALL.REL.NOINC `($__internal_2_$__cuda_sm3x_div_rn_noftz_f32_slowpath) ;  /* 0x0000000c00687944 */ /* 0x001fea0003c00000 */
.L_x_96:
[----:B------:R-:W-:Y:S05]  /*0900*/  BSYNC.RECONVERGENT B3 ;  /* 0x0000000000037941 */ /* 0x000fea0003800200 */
.L_x_95:
[----:B------:R-:W-:Y:S01]  /*0910*/  HFMA2 R17, -RZ, RZ, 0.96630859375, -0.0022525787353515625 ;  /* 0x3bbb989dff117431 */ /* 0x000fe200000001ff */
[----:B------:R-:W-:Y:S01]  /*0920*/  SHF.L.U32 R20, R6, 0x10, RZ ;  /* 0x0000001006147819 */ /* 0x000fe200000006ff */
[----:B------:R-:W-:Y:S01]  /*0930*/  BSSY.RECONVERGENT B3, `(.L_x_97) ;  /* 0x0000019000037945 */ /* 0x000fe20003800200 */
[----:B------:R-:W-:Y:S01]  /*0940*/  MOV R19, 0x437c0000 ;  /* 0x437c000000137802 */ /* 0x000fe20000000f00 */
[----:B------:R-:W-:Y:S01]  /*0950*/  FMUL R18, R9, R0 ;  /* 0x0000000009127220 */ /* 0x000fe20000400000 */
[----:B------:R-:W-:Y:S01]  /*0960*/  IMAD.U32 R9, R10, 0x10000, RZ ;  /* 0x000100000a097824 */ /* 0x000fe200078e00ff */
[----:B------:R-:W-:Y:S02]  /*0970*/  PRMT R6, R6, 0x7632, R6 ;  /* 0x0000763206067816 */ /* 0x000fe40000000006 */
[----:B------:R-:W-:Y:S01]  /*0980*/  PRMT R10, R10, 0x7632, R10 ;  /* 0x000076320a0a7816 */ /* 0x000fe2000000000a */
        /* <DEDUP_REMOVED lines=19> */
.L_x_98:
[----:B------:R-:W-:Y:S05]  /*0ac0*/  BSYNC.RECONVERGENT B3 ;  /* 0x0000000000037941 */ /* 0x000fea0003800200 */
.L_x_97:
[----:B------:R-:W-:Y:S01]  /*0ad0*/  HFMA2 R17, -RZ, RZ, 0.96630859375, -0.0022525787353515625 ;  /* 0x3bbb989dff117431 */ /* 0x000fe200000001ff */
[----:B------:R-:W-:Y:S01]  /*0ae0*/  SHF.L.U32 R20, R6, 0x10, RZ ;  /* 0x0000001006147819 */ /* 0x000fe200000006ff */
[----:B------:R-:W-:Y:S01]  /*0af0*/  BSSY.RECONVERGENT B3, `(.L_x_99) ;  /* 0x0000017000037945 */ /* 0x000fe20003800200 */
[----:B------:R-:W-:Y:S01]  /*0b00*/  MOV R19, 0x437c0000 ;  /* 0x437c000000137802 */ /* 0x000fe20000000f00 */
[----:B------:R-:W-:Y:S02]  /*0b10*/  FMUL R9, R9, R0 ;  /* 0x0000000009097220 */ /* 0x000fe40000400000 */
[----:B------:R-:W-:-:S04]  /*0b20*/  FFMA.SAT R6, R20, -R17, 0.5 ;  /* 0x3f00000014067423 */ /* 0x000fc80000002811 */
[----:B------:R-:W-:-:S04]  /*0b30*/  FFMA.RM R6, R6, R19, 12582913 ;  /* 0x4b40000106067423 */ /* 0x000fc80000004013 */
[C---:B------:R-:W-:Y:S01]  /*0b40*/  FADD R17, R6.reuse, -12583039 ;  /* 0xcb40007f06117421 */ /* 0x040fe20000000000 */
[----:B------:R-:W-:-:S03]  /*0b50*/  IMAD.SHL.U32 R6, R6, 0x800000, RZ ;  /* 0x0080000006067824 */ /* 0x000fc600078e00ff */
        /* <DEDUP_REMOVED lines=11> */
[----:B------:R-:W-:Y:S01]  /*0c10*/  SHF.L.U32 R6, R10, 0x10, RZ ;  /* 0x000000100a067819 */ /* 0x000fe200000006ff */
[----:B--2---:R-:W-:Y:S06]  /*0c20*/  @!P0 BRA `(.L_x_100) ;  /* 0x00000000000c8947 */ /* 0x004fec0003800000 */
[----:B------:R-:W-:Y:S02]  /*0c30*/  MOV R0, R21 ;  /* 0x0000001500007202 */ /* 0x000fe40000000f00 */
[----:B------:R-:W-:-:S07]  /*0c40*/  MOV R8, 0xc60 ;  /* 0x00000c6000087802 */ /* 0x000fce0000000f00 */
[----:B0-----:R-:W-:Y:S05]  /*0c50*/  CALL.REL.NOINC `($__internal_2_$__cuda_sm3x_div_rn_noftz_f32_slowpath) ;  /* 0x0000000800907944 */ /* 0x001fea0003c00000 */
.L_x_100:
[----:B------:R-:W-:Y:S05]  /*0c60*/  BSYNC.RECONVERGENT B3 ;  /* 0x0000000000037941 */ /* 0x000fea0003800200 */
.L_x_99:
[----:B------:R-:W-:Y:S01]  /*0c70*/  HFMA2 R17, -RZ, RZ, 0.96630859375, -0.0022525787353515625 ;  /* 0x3bbb989dff117431 */ /* 0x000fe200000001ff */
[C---:B------:R-:W-:Y:S01]  /*0c80*/  SHF.L.U32 R20, R7.reuse, 0x10, RZ ;  /* 0x0000001007147819 */ /* 0x040fe200000006ff */
[----:B------:R-:W-:Y:S02]  /*0c90*/  IMAD.MOV.U32 R19, RZ, RZ, 0x437c0000 ;  /* 0x437c0000ff137424 */ /* 0x000fe400078e00ff */
[----:B------:R-:W-:Y:S01]  /*0ca0*/  FMUL R6, R6, R0 ;  /* 0x0000000006067220 */ /* 0x000fe20000400000 */
[----:B------:R-:W-:Y:S01]  /*0cb0*/  BSSY.RECONVERGENT B3, `(.L_x_101) ;  /* 0x0000017000037945 */ /* 0x000fe20003800200 */
[----:B------:R-:W-:Y:S02]  /*0cc0*/  PRMT R10, R7, 0x7632, R10 ;  /* 0x00007632070a7816 */ /* 0x000fe4000000000a */
[C---:B------:R-:W-:Y:S02]  /*0cd0*/  SHF.L.U32 R7, R11.reuse, 0x10, RZ ;  /* 0x000000100b077819 */ /* 0x040fe400000006ff */
        /* <DEDUP_REMOVED lines=20> */
.L_x_102:
[----:B------:R-:W-:Y:S05]  /*0e20*/  BSYNC.RECONVERGENT B3 ;  /* 0x0000000000037941 */ /* 0x000fea0003800200 */
.L_x_101:
[----:B------:R-:W-:Y:S01]  /*0e30*/  SHF.L.U32 R20, R10, 0x10, RZ ;  /* 0x000000100a147819 */ /* 0x000fe200000006ff */
[----:B------:R-:W-:Y:S01]  /*0e40*/  IMAD.MOV.U32 R17, RZ, RZ, 0x3bbb989d ;  /* 0x3bbb989dff117424 */ /* 0x000fe200078e00ff */
[----:B------:R-:W-:Y:S01]  /*0e50*/  MOV R19, 0x437c0000 ;  /* 0x437c000000137802 */ /* 0x000fe20000000f00 */
[----:B------:R-:W-:Y:S01]  /*0e60*/  BSSY.RECONVERGENT B3, `(.L_x_103) ;  /* 0x0000016000037945 */ /* 0x000fe20003800200 */
[----:B------:R-:W-:Y:S01]  /*0e70*/  FMUL R7, R7, R0 ;  /* 0x0000000007077220 */ /* 0x000fe20000400000 */
[----:B------:R-:W-:Y:S01]  /*0e80*/  FFMA.SAT R8, R20, -R17, 0.5 ;  /* 0x3f00000014087423 */ /* 0x000fe20000002811 */
[----:B------:R-:W-:-:S03]  /*0e90*/  SHF.L.U32 R11, R11, 0x10, RZ ;  /* 0x000000100b0b7819 */ /* 0x000fc600000006ff */
        /* <DEDUP_REMOVED lines=18> */
.L_x_104:
[----:B------:R-:W-:Y:S05]  /*0fc0*/  BSYNC.RECONVERGENT B3 ;  /* 0x0000000000037941 */ /* 0x000fea0003800200 */
.L_x_103:
[----:B------:R-:W-:Y:S01]  /*0fd0*/  FMUL R0, R11, R0 ;  /* 0x000000000b007220 */ /* 0x000fe20000400000 */
[----:B------:R-:W-:Y:S02]  /*0fe0*/  IADD3 R8, P0, PT, R14, UR7, RZ ;  /* 0x000000070e087c10 */ /* 0x000fe4000ff1e0ff */
[----:B------:R-:W-:Y:S02]  /*0ff0*/  F2FP.BF16.F32.PACK_AB R6, R6, R9 ;  /* 0x000000090606723e */ /* 0x000fe400000010ff */
[----:B------:R-:W-:Y:S02]  /*1000*/  F2FP.BF16.F32.PACK_AB R5, R18, R5 ;  /* 0x000000051205723e */ /* 0x000fe400000010ff */
[----:B------:R-:W-:Y:S02]  /*1010*/  F2FP.BF16.F32.PACK_AB R4, R4, R13 ;  /* 0x0000000d0404723e */ /* 0x000fe400000010ff */
[----:B------:R-:W-:Y:S01]  /*1020*/  IADD3.X R9, PT, PT, R15, UR8, RZ, P0, !PT ;  /* 0x000000080f097c10 */ /* 0x000fe200087fe4ff */
[----:B0-----:R-:W-:Y:S01]  /*1030*/  IMAD.WIDE.U32 R14, R3, 0x10, R14 ;  /* 0x00000010030e7825 */ /* 0x001fe200078e000e */
[----:B------:R-:W-:-:S02]  /*1040*/  F2FP.BF16.F32.PACK_AB R7, R0, R7 ;  /* 0x000000070007723e */ /* 0x000fc400000010ff */
[----:B------:R-:W-:-:S03]  /*1050*/  IADD3 R12, PT, PT, R3, R12, RZ ;  /* 0x0000000c030c7210 */ /* 0x000fc60007ffe0ff */
[----:B------:R1:W-:Y:S01]  /*1060*/  STG.E.128 desc[UR14][R8.64], R4 ;  /* 0x0000000408007986 */ /* 0x0003e2000c101d0e */
[----:B------:R-:W-:-:S13]  /*1070*/  ISETP.GE.U32.AND P0, PT, R12, UR6, PT ;  /* 0x000000060c007c0c */ /* 0x000fda000bf06070 */
[----:B------:R-:W-:Y:S05]  /*1080*/  @!P0 BRA `(.L_x_105) ;  /* 0xfffffff0005c8947 */ /* 0x000fea000383ffff */
.L_x_88:
[----:B------:R-:W-:Y:S05]  /*1090*/  BSYNC.RECONVERGENT B2 ;  /* 0x0000000000027941 */ /* 0x000fea0003800200 */
.L_x_87:
[----:B------:R-:W0:Y:S02]  /*10a0*/  LDCU UR12, c[0x0][0x390] ;  /* 0x00007200ff0c77ac */ /* 0x000e240008000800 */
[----:B0-----:R-:W-:-:S06]  /*10b0*/  ULOP3.LUT UR9, UR12, 0x7ffffff8, URZ, 0xc0, !UPT ;  /* 0x7ffffff80c097892 */ /* 0x001fcc000f8ec0ff */
[----:B-1----:R-:W-:-:S05]  /*10c0*/  VIADD R4, R2, UR9 ;  /* 0x0000000902047c36 */ /* 0x002fca0008000000 */
[----:B------:R-:W-:-:S13]  /*10d0*/  ISETP.GE.AND P0, PT, R4, UR12, PT ;  /* 0x0000000c04007c0c */ /* 0x000fda000bf06270 */
[----:B------:R-:W-:Y:S05]  /*10e0*/  @P0 EXIT ;  /* 0x000000000000094d */ /* 0x000fea0003800000 */
[----:B------:R-:W0:Y:S01]  /*10f0*/  LDCU UR6, c[0x0][0x360] ;  /* 0x00006c00ff0677ac */ /* 0x000e220008000800 */
[----:B------:R-:W1:Y:S02]  /*1100*/  LDCU UR9, c[0x0][0x390] ;  /* 0x00007200ff0977ac */ /* 0x000e640008000800 */
.L_x_108:
[----:B--2---:R-:W-:-:S05]  /*1110*/  HFMA2 R3, -RZ, RZ, 0, 1.1920928955078125e-07 ;  /* 0x00000002ff037431 */ /* 0x004fca00000001ff */
[----:B------:R-:W-:-:S06]  /*1120*/  IMAD.WIDE R2, R4, R3, UR4 ;  /* 0x0000000404027e25 */ /* 0x000fcc000f8e0203 */
[----:B------:R-:W2:Y:S01]  /*1130*/  LDG.E.U16.CONSTANT R2, desc[UR14][R2.64] ;  /* 0x0000000e02027981 */ /* 0x000ea2000c1e9500 */
[----:B------:R-:W-:-:S05]  /*1140*/  MOV R7, 0x2 ;  /* 0x0000000200077802 */ /* 0x000fca0000000f00 */
[----:B------:R-:W-:-:S06]  /*1150*/  IMAD.WIDE R6, R4, R7, UR10 ;  /* 0x0000000a04067e25 */ /* 0x000fcc000f8e0207 */
[----:B------:R3:W4:Y:S01]  /*1160*/  LDG.E.U16.CONSTANT R6, desc[UR14][R6.64] ;  /* 0x0000000e06067981 */ /* 0x000722000c1e9500 */
[----:B------:R-:W-:Y:S01]  /*1170*/  HFMA2 R5, -RZ, RZ, 0.96630859375, -0.0022525787353515625 ;  /* 0x3bbb989dff057431 */ /* 0x000fe200000001ff */
[----:B------:R-:W-:Y:S01]  /*1180*/  MOV R9, 0x437c0000 ;  /* 0x437c000000097802 */ /* 0x000fe20000000f00 */
[----:B------:R-:W-:Y:S01]  /*1190*/  BSSY.RECONVERGENT B2, `(.L_x_106) ;  /* 0x0000019000027945 */ /* 0x000fe20003800200 */
[----:B--2---:R-:W-:-:S05]  /*11a0*/  SHF.L.U32 R20, R2, 0x10, RZ ;  /* 0x0000001002147819 */ /* 0x004fca00000006ff */
[----:B------:R-:W-:-:S04]  /*11b0*/  FFMA.SAT R0, R20, -R5, 0.5 ;  /* 0x3f00000014007423 */ /* 0x000fc80000002805 */
[----:B------:R-:W-:-:S04]  /*11c0*/  FFMA.RM R0, R0, R9, 12582913 ;  /* 0x4b40000100007423 */ /* 0x000fc80000004009 */
[C---:B------:R-:W-:Y:S01]  /*11d0*/  FADD R5, R0.reuse, -12583039 ;  /* 0xcb40007f00057421 */ /* 0x040fe20000000000 */
[----:B------:R-:W-:-:S03]  /*11e0*/  IMAD.SHL.U32 R0, R0, 0x800000, RZ ;  /* 0x0080000000007824 */ /* 0x000fc600078e00ff */
[----:B------:R-:W-:-:S04]  /*11f0*/  FFMA R5, R20, -1.4426950216293334961, -R5 ;  /* 0xbfb8aa3b14057823 */ /* 0x000fc80000000805 */
[----:B------:R-:W-:-:S06]  /*1200*/  FFMA R5, R20, -1.925963033500011079e-08, R5 ;  /* 0xb2a5706014057823 */ /* 0x000fcc0000000005 */
[----:B------:R-:W2:Y:S02]  /*1210*/  MUFU.EX2 R5, R5 ;  /* 0x0000000500057308 */ /* 0x000ea40000000800 */
[----:B--2---:R-:W-:-:S06]  /*1220*/  FFMA R9, R0, R5, 1 ;  /* 0x3f80000000097423 */ /* 0x004fcc0000000005 */
[----:B------:R-:W2:Y:S08]  /*1230*/  MUFU.RCP R0, R9 ;  /* 0x0000000900007308 */ /* 0x000eb00000001000 */
[----:B------:R-:W5:Y:S01]  /*1240*/  FCHK P0, R20, R9 ;  /* 0x0000000914007302 */ /* 0x000f620000000000 */
[----:B--2---:R-:W-:-:S04]  /*1250*/  FFMA R3, -R9, R0, 1 ;  /* 0x3f80000009037423 */ /* 0x004fc80000000100 */
[----:B---3--:R-:W-:Y:S01]  /*1260*/  FFMA R7, R0, R3, R0 ;  /* 0x0000000300077223 */ /* 0x008fe20000000000 */
[----:B------:R-:W-:Y:S02]  /*1270*/  MOV R3, R4 ;  /* 0x0000000400037202 */ /* 0x000fe40000000f00 */
[----:B0-----:R-:W-:Y:S01]  /*1280*/  IADD3 R4, PT, PT, R4, UR6, RZ ;  /* 0x0000000604047c10 */ /* 0x001fe2000fffe0ff */
[----:B------:R-:W-:-:S03]  /*1290*/  FFMA R0, R20, R7, RZ ;  /* 0x0000000714007223 */ /* 0x000fc600000000ff */
[----:B-1----:R-:W-:Y:S01]  /*12a0*/  ISETP.GE.AND P2, PT, R4, UR9, PT ;  /* 0x0000000904007c0c */ /* 0x002fe2000bf46270 */
[----:B------:R-:W-:-:S04]  /*12b0*/  FFMA R2, -R9, R0, R20 ;  /* 0x0000000009027223 */ /* 0x000fc80000000114 */
[----:B------:R-:W-:Y:S01]  /*12c0*/  FFMA R0, R7, R2, R0 ;  /* 0x0000000207007223 */ /* 0x000fe20000000000 */
[----:B----4-:R-:W-:Y:S01]  /*12d0*/  SHF.L.U32 R2, R6, 0x10, RZ ;  /* 0x0000001006027819 */ /* 0x010fe200000006ff */
[----:B-----5:R-:W-:Y:S06]  /*12e0*/  @!P0 BRA `(.L_x_107) ;  /* 0x00000000000c8947 */ /* 0x020fec0003800000 */
[----:B------:R-:W-:Y:S02]  /*12f0*/  MOV R0, R9 ;  /* 0x0000000900007202 */ /* 0x000fe40000000f00 */
[----:B------:R-:W-:-:S07]  /*1300*/  MOV R8, 0x1320 ;  /* 0x0000132000087802 */ /* 0x000fce0000000f00 */
[----:B------:R-:W-:Y:S05]  /*1310*/  CALL.REL.NOINC `($__internal_2_$__cuda_sm3x_div_rn_noftz_f32_slowpath) ;  /* 0x0000000000e07944 */ /* 0x000fea0003c00000 */
.L_x_107:
[----:B------:R-:W-:Y:S05]  /*1320*/  BSYNC.RECONVERGENT B2 ;  /* 0x0000000000027941 */ /* 0x000fea0003800200 */
.L_x_106:
[----:B------:R-:W-:Y:S01]  /*1330*/  FMUL R0, R2, R0 ;  /* 0x0000000002007220 */ /* 0x000fe20000400000 */
[----:B------:R-:W-:Y:S01]  /*1340*/  MOV R6, UR7 ;  /* 0x0000000700067c02 */ /* 0x000fe20008000f00 */
[----:B------:R-:W-:-:S03]  /*1350*/  IMAD.U32 R7, RZ, RZ, UR8 ;  /* 0x00000008ff077e24 */ /* 0x000fc6000f8e00ff */
[----:B------:R-:W-:Y:S01]  /*1360*/  F2FP.BF16.F32.PACK_AB R0, RZ, R0 ;  /* 0x00000000ff00723e */ /* 0x000fe200000010ff */
[----:B------:R-:W-:-:S05]  /*1370*/  IMAD.WIDE R2, R3, 0x2, R6 ;  /* 0x0000000203027825 */ /* 0x000fca00078e0206 */
[----:B------:R2:W-:Y:S01]  /*1380*/  STG.E.U16 desc[UR14][R2.64], R0 ;  /* 0x0000000002007986 */ /* 0x0005e2000c10150e */
[----:B------:R-:W-:Y:S05]  /*1390*/  @!P2 BRA `(.L_x_108) ;  /* 0xfffffffc005ca947 */ /* 0x000fea000383ffff */
[----:B------:R-:W-:Y:S05]  /*13a0*/  EXIT ;  /* 0x000000000000794d */ /* 0x000fea0003800000 */
.L_x_86:
[----:B------:R-:W0:Y:S02]  /*13b0*/  S2R R4, SR_TID.X ;  /* 0x0000000000047919 */ /* 0x000e240000002100 */
[----:B0-----:R-:W-:-:S13]  /*13c0*/  ISETP.GE.AND P0, PT, R4, UR9, PT ;  /* 0x0000000904007c0c */ /* 0x001fda000bf06270 */
[----:B------:R-:W-:Y:S05]  /*13d0*/  @P0 EXIT ;  /* 0x000000000000094d */ /* 0x000fea0003800000 */
[----:B------:R-:W0:Y:S01]  /*13e0*/  LDCU UR6, c[0x0][0x360] ;  /* 0x00006c00ff0677ac */ /* 0x000e220008000800 */
[----:B------:R-:W1:Y:S02]  /*13f0*/  LDCU UR9, c[0x0][0x390] ;  /* 0x00007200ff0977ac */ /* 0x000e640008000800 */
.L_x_111:
        /* <DEDUP_REMOVED lines=33> */
.L_x_110:
[----:B------:R-:W-:Y:S05]  /*1610*/  BSYNC.RECONVERGENT B2 ;  /* 0x0000000000027941 */ /* 0x000fea0003800200 */
.L_x_109:
        /* <DEDUP_REMOVED lines=8> */
        .weak           $__internal_2_$__cuda_sm3x_div_rn_noftz_f32_slowpath
        .type           $__internal_2_$__cuda_sm3x_div_rn_noftz_f32_slowpath,@function
        .size           $__internal_2_$__cuda_sm3x_div_rn_noftz_f32_slowpath,(.L_x_250 - $__internal_2_$__cuda_sm3x_div_rn_noftz_f32_slowpath)
$__internal_2_$__cuda_sm3x_div_rn_noftz_f32_slowpath:
        /* <DEDUP_REMOVED lines=32> */
[----:B------:R-:W-:-:S04]  /*18a0*/  @!P1 FFMA R0, R0, 1.84467440737095516160e+19, RZ ;  /* 0x5f80000000009823 */ /* 0x000fc800000000ff */
[----:B------:R-:W-:-:S07]  /*18b0*/  @!P1 VIADD R17, R17, 0x40 ;  /* 0x0000004011119836 */ /* 0x000fce0000000000 */
.L_x_113:
        /* <DEDUP_REMOVED lines=30> */
[C---:B------:R-:W-:Y:S02]  /*1aa0*/  VIADD R20, R16.reuse, 0x20 ;  /* 0x0000002010147836 */ /* 0x040fe40000000000 */
[CCC-:B------:R-:W-:Y:S01]  /*1ab0*/  FFMA.RP R19, R23.reuse, R21.reuse, R22.reuse ;  /* 0x0000001517137223 */ /* 0x1c0fe20000008016 */
[----:B------:R-:W-:Y:S01]  /*1ac0*/  FFMA.RM R22, R23, R21, R22 ;  /* 0x0000001517167223 */ /* 0x000fe20000004016 */
[C---:B------:R-:W-:Y:S02]  /*1ad0*/  ISETP.NE.AND P3, PT, R16.reuse, RZ, PT ;  /* 0x000000ff1000720c */ /* 0x040fe40003f65270 */
[----:B------:R-:W-:Y:S02]  /*1ae0*/  LOP3.LUT R17, R17, 0x7fffff, RZ, 0xc0, !PT ;  /* 0x007fffff11117812 */ /* 0x000fe400078ec0ff */
[----:B------:R-:W-:Y:S02]  /*1af0*/  ISETP.NE.AND P1, PT, R16, RZ, PT ;  /* 0x000000ff1000720c */ /* 0x000fe40003f25270 */
[----:B------:R-:W-:-:S02]  /*1b00*/  LOP3.LUT R17, R17, 0x800000, RZ, 0xfc, !PT ;  /* 0x0080000011117812 */ /* 0x000fc400078efcff */
        /* <DEDUP_REMOVED lines=14> */
.L_x_120:
[----:B------:R-:W-:-:S04]  /*1bf0*/  LOP3.LUT R0, R0, 0x80000000, RZ, 0xc0, !PT ;  /* 0x8000000000007812 */ /* 0x000fc800078ec0ff */
[----:B------:R-:W-:Y:S01]  /*1c00*/  LOP3.LUT R0, R0, 0x7f800000, RZ, 0xfc, !PT ;  /* 0x7f80000000007812 */ /* 0x000fe200078efcff */
[----:B------:R-:W-:Y:S06]  /*1c10*/  BRA `(.L_x_121) ;  /* 0x0000000000047947 */ /* 0x000fec0003800000 */
.L_x_119:
[----:B------:R-:W-:-:S07]  /*1c20*/  LEA R0, R17, R0, 0x17 ;  /* 0x0000000011007211 */ /* 0x000fce00078eb8ff */
.L_x_121:
[----:B------:R-:W-:Y:S05]  /*1c30*/  BSYNC.RECONVERGENT B1 ;  /* 0x0000000000017941 */ /* 0x000fea0003800200 */
.L_x_118:
[----:B------:R-:W-:Y:S05]  /*1c40*/  BRA `(.L_x_122) ;  /* 0x0000000000207947 */ /* 0x000fea0003800000 */
.L_x_117:
[----:B------:R-:W-:-:S04]  /*1c50*/  LOP3.LUT R0, R0, 0x80000000, R20, 0x48, !PT ;  /* 0x8000000000007812 */ /* 0x000fc800078e4814 */
[----:B------:R-:W-:Y:S01]  /*1c60*/  LOP3.LUT R0, R0, 0x7f800000, RZ, 0xfc, !PT ;  /* 0x7f80000000007812 */ /* 0x000fe200078efcff */
[----:B------:R-:W-:Y:S06]  /*1c70*/  BRA `(.L_x_122) ;  /* 0x0000000000147947 */ /* 0x000fec0003800000 */
.L_x_116:
[----:B------:R-:W-:Y:S01]  /*1c80*/  LOP3.LUT R0, R0, 0x80000000, R20, 0x48, !PT ;  /* 0x8000000000007812 */ /* 0x000fe200078e4814 */
[----:B------:R-:W-:Y:S06]  /*1c90*/  BRA `(.L_x_122) ;  /* 0x00000000000c7947 */ /* 0x000fec0003800000 */
.L_x_115:
[----:B------:R-:W0:Y:S01]  /*1ca0*/  MUFU.RSQ R0, -QNAN ;  /* 0xffc0000000007908 */ /* 0x000e220000001400 */
[----:B------:R-:W-:Y:S05]  /*1cb0*/  BRA `(.L_x_122) ;  /* 0x0000000000047947 */ /* 0x000fea0003800000 */
.L_x_114:
[----:B------:R-:W-:-:S07]  /*1cc0*/  FADD.FTZ R0, R20, R0 ;  /* 0x0000000014007221 */ /* 0x000fce0000010000 */
.L_x_122:
[----:B------:R-:W-:Y:S05]  /*1cd0*/  BSYNC.RECONVERGENT B0 ;  /* 0x0000000000007941 */ /* 0x000fea0003800200 */
.L_x_112:
[----:B------:R-:W-:Y:S01]  /*1ce0*/  HFMA2 R17, -RZ, RZ, 0, 0 ;  /* 0x00000000ff117431 */ /* 0x000fe200000001ff */
[----:B------:R-:W-:-:S04]  /*1cf0*/  MOV R16, R8 ;  /* 0x0000000800107202 */ /* 0x000fc80000000f00 */
[----:B0-----:R-:W-:Y:S05]  /*1d00*/  RET.REL.NODEC R16 `(fused_swiglu_packed_bf16) ;  /* 0xffffffe010bc7950 */ /* 0x001fea0003c3ffff */
.L_x_123:
        /* <DEDUP_REMOVED lines=15> */
.L_x_250:


//--------------------- .text.fused_swiglu_fp32   --------------------------
	.section	.text.fused_swiglu_fp32,"ax",@progbits
	.align	128
        .global         fused_swiglu_fp32
        .type           fused_swiglu_fp32,@function
        .size           fused_swiglu_fp32,(.L_x_251 - fused_swiglu_fp32)
        .other          fused_swiglu_fp32,@"STO_CUDA_ENTRY STV_DEFAULT"
fused_swiglu_fp32:
.text.fused_swiglu_fp32:
[----:B------:R-:W-:Y:S08]  /*0000*/  LDC R1, c[0x0][0x37c] ;  /* 0x0000df00ff017b82 */ /* 0x000ff00000000800 */
[----:B------:R-:W0:Y:S01]  /*0010*/  S2UR UR5, SR_CTAID.X ;  /* 0x00000000000579c3 */ /* 0x000e220000002500 */
[----:B------:R-:W1:Y:S01]  /*0020*/  LDCU UR12, c[0x0][0x398] ;  /* 0x00007300ff0c77ac */ /* 0x000e620008000800 */
[----:B------:R-:W2:Y:S01]  /*0030*/  LDCU UR4, c[0x0][0x388] ;  /* 0x00007100ff0477ac */ /* 0x000ea20008000800 */
[----:B------:R-:W3:Y:S01]  /*0040*/  LDCU UR6, c[0x0][0x390] ;  /* 0x00007200ff0677ac */ /* 0x000ee20008000800 */
[----:B------:R-:W4:Y:S01]  /*0050*/  LDCU.64 UR14, c[0x0][0x380] ;  /* 0x00007000ff0e77ac */ /* 0x000f220008000a00 */
[----:B------:R-:W5:Y:S01]  /*0060*/  LDCU UR16, c[0x0][0x38c] ;  /* 0x00007180ff1077ac */ /* 0x000f620008000800 */
[----:B-1----:R-:W-:Y:S01]  /*0070*/  USHF.R.S32.HI UR7, URZ, 0x1f, UR12 ;  /* 0x0000001fff077899 */ /* 0x002fe2000801140c */
[----:B------:R-:W1:Y:S01]  /*0080*/  LDCU UR17, c[0x0][0x394] ;  /* 0x00007280ff1177ac */ /* 0x000e620008000800 */
[----:B0-----:R-:W-:-:S02]  /*0090*/  UIMAD.WIDE.U32 UR10, UR5, UR12, URZ ;  /* 0x0000000c050a72a5 */ /* 0x001fc4000f8e00ff */
[----:B------:R-:W-:Y:S02]  /*00a0*/  UIMAD UR7, UR7, UR5, URZ ;  /* 0x00000005070772a4 */ /* 0x000fe4000f8e02ff */
[----:B------:R-:W-:Y:S02]  /*00b0*/  USHF.L.U32 UR13, UR10, 0x2, URZ ;  /* 0x000000020a0d7899 */ /* 0x000fe400080006ff */
[----:B------:R-:W-:Y:S02]  /*00c0*/  UIADD3 UR11, UPT, UPT, UR11, UR7, URZ ;  /* 0x000000070b0b7290 */ /* 0x000fe4000fffe0ff */
[----:B--2---:R-:W-:Y:S02]  /*00d0*/  UIADD3 UR4, UP3, UPT, UR13, UR4, URZ ;  /* 0x000000040d047290 */ /* 0x004fe4000ff7e0ff */
[----:B---3--:R-:W-:Y:S02]  /*00e0*/  UIADD3 UR6, UP2, UPT, UR13, UR6, URZ ;  /* 0x000000060d067290 */ /* 0x008fe4000ff5e0ff */
[----:B----4-:R-:W-:-:S02]  /*00f0*/  UIADD3 UR8, UP0, UPT, UR13, UR14, URZ ;  /* 0x0000000e0d087290 */ /* 0x010fc4000ff1e0ff */
[----:B------:R-:W-:Y:S02]  /*0100*/  ULOP3.LUT UP1, URZ, UR4, 0xf, UR6, 0xc8, !UPT ;  /* 0x0000000f04ff7892 */ /* 0x000fe4000f82c806 */
[----:B------:R-:W-:-:S04]  /*0110*/  USHF.L.U64.HI UR11, UR10, 0x2, UR11 ;  /* 0x000000020a0b7899 */ /* 0x000fc8000801020b */
[----:B-1----:R-:W-:-:S05]  /*0120*/  UIADD3.X UR7, UPT, UPT, UR11, UR17, URZ, UP2, !UPT ;  /* 0x000000110b077290 */ /* 0x002fca00097fe4ff */
[----:B------:R-:W0:Y:S02]  /*0130*/  @!UP1 LDCU UR9, c[0x0][0x380] ;  /* 0x00007000ff0997ac */ /* 0x000e240008000800 */
[----:B0-----:R-:W-:Y:S02]  /*0140*/  @!UP1 UIADD3 UR5, UPT, UPT, UR13, UR9, URZ ;  /* 0x000000090d059290 */ /* 0x001fe4000fffe0ff */
[----:B------:R-:W-:Y:S02]  /*0150*/  UIADD3.X UR9, UPT, UPT, UR11, UR15, URZ, UP0, !UPT ;  /* 0x0000000f0b097290 */ /* 0x000fe400087fe4ff */
[----:B------:R-:W-:Y:S02]  /*0160*/  @!UP1 ULOP3.LUT UP4, URZ, UR5, 0xf, URZ, 0xc0, !UPT ;  /* 0x0000000f05ff9892 */ /* 0x000fe4000f88c0ff */
[----:B------:R-:W-:Y:S02]  /*0170*/  UPLOP3.LUT UP0, UPT, UPT, UPT, UPT, 0x40, 0x4 ;  /* 0x000000000004789c */ /* 0x000fe40003f0e870 */
[----:B------:R-:W-:Y:S01]  /*0180*/  @!UP1 UPLOP3.LUT UP0, UPT, UPT, UPT, UP4, 0x40, 0x4 ;  /* 0x000000000004989c */ /* 0x000fe20003f0e840 */
[----:B------:R-:W0:Y:S03]  /*0190*/  LDCU.64 UR14, c[0x0][0x358] ;  /* 0x00006b00ff0e77ac */ /* 0x000e260008000a00 */
[----:B------:R-:W-:-:S02]  /*01a0*/  UISETP.LT.OR UP0, UPT, UR12, 0x4, !UP0 ;  /* 0x000000040c00788c */ /* 0x000fc4000c701670 */
[----:B-----5:R-:W-:-:S07]  /*01b0*/  UIADD3.X UR5, UPT, UPT, UR11, UR16, URZ, UP3, !UPT ;  /* 0x000000100b057290 */ /* 0x020fce0009ffe4ff */
[----:B------:R-:W-:Y:S05]  /*01c0*/  BRA.U UP0, `(.L_x_124) ;  /* 0x0000001900907547 */ /* 0x000fea000b800000 */
[----:B------:R-:W1:Y:S01]  /*01d0*/  S2R R3, SR_TID.X ;  /* 0x0000000000037919 */ /* 0x000e620000002100 */
[----:B------:R-:W-:Y:S01]  /*01e0*/  USHF.R.U32.HI UR10, URZ, 0x2, UR12 ;  /* 0x00000002ff0a7899 */ /* 0x000fe2000801160c */
[----:B------:R-:W-:Y:S01]  /*01f0*/  BSSY.RECONVERGENT B0, `(.L_x_125) ;  /* 0x0000174000007945 */ /* 0x000fe20003800200 */
[----:B------:R-:W2:Y:S01]  /*0200*/  LDCU.64 UR20, c[0x0][0x380] ;  /* 0x00007000ff1477ac */ /* 0x000ea20008000a00 */
[----:B------:R-:W3:Y:S01]  /*0210*/  LDCU.64 UR16, c[0x0][0x388] ;  /* 0x00007100ff1077ac */ /* 0x000ee20008000a00 */
[----:B------:R-:W4:Y:S02]  /*0220*/  LDCU.64 UR18, c[0x0][0x390] ;  /* 0x00007200ff1277ac */ /* 0x000f240008000a00 */
[----:B-1----:R-:W-:-:S13]  /*0230*/  ISETP.GE.U32.AND P0, PT, R3, UR10, PT ;  /* 0x0000000a03007c0c */ /* 0x002fda000bf06070 */
[----:B--234-:R-:W-:Y:S05]  /*0240*/  @P0 BRA `(.L_x_126) ;  /* 0x0000001400b80947 */ /* 0x01cfea0003800000 */
[----:B------:R-:W1:Y:S01]  /*0250*/  LDC R0, c[0x0][0x360] ;  /* 0x0000d800ff007b82 */ /* 0x000e620000000800 */
[----:B------:R-:W-:Y:S01]  /*0260*/  BSSY.RECONVERGENT B3, `(.L_x_127) ;  /* 0x0000089000037945 */ /* 0x000fe20003800200 */
[----:B------:R-:W-:Y:S01]  /*0270*/  MOV R27, R3 ;  /* 0x00000003001b7202 */ /* 0x000fe20000000f00 */
[----:B-1----:R-:W1:Y:S01]  /*0280*/  I2F.U32.RP R6, R0 ;  /* 0x0000000000067306 */ /* 0x002e620000209000 */
[----:B------:R-:W-:Y:S02]  /*0290*/  IADD3 R13, PT, PT, R3, R0, RZ ;  /* 0x00000000030d7210 */ /* 0x000fe40007ffe0ff */
[----:B------:R-:W-:Y:S02]  /*02a0*/  ISETP.NE.U32.AND P2, PT, R0, RZ, PT ;  /* 0x000000ff0000720c */ /* 0x000fe40003f45070 */
[C---:B------:R-:W-:Y:S02]  /*02b0*/  ISETP.GE.U32.AND P0, PT, R13.reuse, UR10, PT ;  /* 0x0000000a0d007c0c */ /* 0x040fe4000bf06070 */
[----:B------:R-:W-:-:S02]  /*02c0*/  VIMNMX.U32 R2, PT, PT, R13, UR10, !PT ;  /* 0x0000000a0d027c48 */ /* 0x000fc4000ffe0000 */
[----:B------:R-:W-:Y:S01]  /*02d0*/  SEL R12, RZ, 0x1, P0 ;  /* 0x00000001ff0c7807 */ /* 0x000fe20000000000 */
[----:B-1----:R-:W1:Y:S02]  /*02e0*/  MUFU.RCP R6, R6 ;  /* 0x0000000600067308 */ /* 0x002e640000001000 */
[----:B-1----:R-:W-:-:S06]  /*02f0*/  IADD3 R4, PT, PT, R6, 0xffffffe, RZ ;  /* 0x0ffffffe06047810 */ /* 0x002fcc0007ffe0ff */
[----:B------:R1:W2:Y:S02]  /*0300*/  F2I.FTZ.U32.TRUNC.NTZ R5, R4 ;  /* 0x0000000400057305 */ /* 0x0002a4000021f000 */
[----:B-1----:R-:W-:Y:S01]  /*0310*/  HFMA2 R4, -RZ, RZ, 0, 0 ;  /* 0x00000000ff047431 */ /* 0x002fe200000001ff */
[----:B--2---:R-:W-:-:S05]  /*0320*/  IADD3 R7, PT, PT, RZ, -R5, RZ ;  /* 0x80000005ff077210 */ /* 0x004fca0007ffe0ff */
        /* <DEDUP_REMOVED lines=18> */
[----:B0-----:R-:W2:Y:S01]  /*0450*/  LDG.E.128.CONSTANT R4, desc[UR14][R4.64] ;  /* 0x0000000e04047981 */ /* 0x001ea2000c1e9d00 */
        /* <DEDUP_REMOVED lines=24> */
[----:B-----5:R-:W-:Y:S05]  /*05e0*/  CALL.REL.NOINC `($__internal_3_$__cuda_sm3x_div_rn_noftz_f32_slowpath) ;  /* 0x0000001800347944 */ /* 0x020fea0003c00000 */
[----:B------:R-:W-:-:S07]  /*05f0*/  MOV R17, R4 ;  /* 0x0000000400117202 */ /* 0x000fce0000000f00 */
.L_x_130:
[----:B------:R-:W-:Y:S05]  /*0600*/  BSYNC.RECONVERGENT B4 ;  /* 0x0000000000047941 */ /* 0x000fea0003800200 */
.L_x_129:
        /* <DEDUP_REMOVED lines=22> */
[----:B------:R-:W-:Y:S05]  /*0770*/  CALL.REL.NOINC `($__internal_3_$__cuda_sm3x_div_rn_noftz_f32_slowpath) ;  /* 0x0000001400d07944 */ /* 0x000fea0003c00000 */
[----:B------:R-:W-:-:S07]  /*0780*/  MOV R2, R4 ;  /* 0x0000000400027202 */ /* 0x000fce0000000f00 */
.L_x_132:
[----:B------:R-:W-:Y:S05]  /*0790*/  BSYNC.RECONVERGENT B4 ;  /* 0x0000000000047941 */ /* 0x000fea0003800200 */
.L_x_131:
        /* <DEDUP_REMOVED lines=23> */
.L_x_134:
[----:B------:R-:W-:Y:S05]  /*0910*/  BSYNC.RECONVERGENT B4 ;  /* 0x0000000000047941 */ /* 0x000fea0003800200 */
.L_x_133:
        /* <DEDUP_REMOVED lines=23> */
.L_x_136:
[----:B------:R-:W-:Y:S05]  /*0a90*/  BSYNC.RECONVERGENT B4 ;  /* 0x0000000000047941 */ /* 0x000fea0003800200 */
.L_x_135:
[----:B------:R-:W-:Y:S02]  /*0aa0*/  HFMA2 R2, -RZ, RZ, 0, 9.5367431640625e-07 ;  /* 0x00000010ff027431 */ /* 0x000fe400000001ff */
[----:B------:R-:W-:Y:S01]  /*0ab0*/  FMUL R11, R11, R4 ;  /* 0x000000040b0b7220 */ /* 0x000fe20000400000 */
[----:B------:R-:W-:Y:S02]  /*0ac0*/  MOV R27, R13 ;  /* 0x0000000d001b7202 */ /* 0x000fe40000000f00 */
[----:B------:R-:W-:-:S05]  /*0ad0*/  IMAD.WIDE.U32 R4, R3, R2, UR8 ;  /* 0x0000000803047e25 */ /* 0x000fca000f8e0002 */
[----:B------:R1:W-:Y:S02]  /*0ae0*/  STG.E.128 desc[UR14][R4.64], R8 ;  /* 0x0000000804007986 */ /* 0x0003e4000c101d0e */
.L_x_128:
[----:B0-----:R-:W-:Y:S05]  /*0af0*/  BSYNC.RECONVERGENT B3 ;  /* 0x0000000000037941 */ /* 0x001fea0003800200 */
.L_x_127:
[----:B------:R-:W-:-:S13]  /*0b00*/  ISETP.NE.AND P0, PT, R12, RZ, PT ;  /* 0x000000ff0c00720c */ /* 0x000fda0003f05270 */
[----:B------:R-:W-:Y:S05]  /*0b10*/  @!P0 BRA `(.L_x_126) ;  /* 0x0000000c00848947 */ /* 0x000fea0003800000 */
[----:B------:R-:W-:Y:S02]  /*0b20*/  MOV R28, UR13 ;  /* 0x0000000d001c7c02 */ /* 0x000fe40008000f00 */
[----:B------:R-:W-:Y:S02]  /*0b30*/  MOV R29, UR11 ;  /* 0x0000000b001d7c02 */ /* 0x000fe40008000f00 */
[C---:B------:R-:W-:Y:S01]  /*0b40*/  IADD3 R25, PT, PT, R27.reuse, R0, RZ ;  /* 0x000000001b197210 */ /* 0x040fe20007ffe0ff */
[----:B------:R-:W-:-:S07]  /*0b50*/  IMAD.WIDE.U32 R28, R27, 0x10, R28 ;  /* 0x000000101b1c7825 */ /* 0x000fce00078e001c */
.L_x_153:
[----:B-12---:R-:W-:-:S04]  /*0b60*/  IADD3 R4, P0, PT, R28, UR16, RZ ;  /* 0x000000101c047c10 */ /* 0x006fc8000ff1e0ff */
        /* <DEDUP_REMOVED lines=25> */
[----:B------:R-:W-:Y:S02]  /*0d00*/  MOV R18, R15 ;  /* 0x0000000f00127202 */ /* 0x000fe40000000f00 */
[----:B------:R-:W-:-:S07]  /*0d10*/  MOV R2, 0xd30 ;  /* 0x00000d3000027802 */ /* 0x000fce0000000f00 */
[----:B-----5:R-:W-:Y:S05]  /*0d20*/  CALL.REL.NOINC `($__internal_3_$__cuda_sm3x_div_rn_noftz_f32_slowpath) ;  /* 0x0000001000647944 */ /* 0x020fea0003c00000 */
[----:B------:R-:W-:-:S07]  /*0d30*/  MOV R13, R4 ;  /* 0x00000004000d7202 */ /* 0x000fce0000000f00 */
.L_x_138:
[----:B------:R-:W-:Y:S05]  /*0d40*/  BSYNC.RECONVERGENT B3 ;  /* 0x0000000000037941 */ /* 0x000fea0003800200 */
.L_x_137:
        /* <DEDUP_REMOVED lines=23> */
.L_x_140:
[----:B------:R-:W-:Y:S05]  /*0ec0*/  BSYNC.RECONVERGENT B3 ;  /* 0x0000000000037941 */ /* 0x000fea0003800200 */
.L_x_139:
        /* <DEDUP_REMOVED lines=23> */
[----:B------:R-:W-:Y:S05]  /*1040*/  CALL.REL.NOINC `($__internal_3_$__cuda_sm3x_div_rn_noftz_f32_slowpath) ;  /* 0x0000000c009c7944 */ /* 0x000fea0003c00000 */
.L_x_142:
[----:B------:R-:W-:Y:S05]  /*1050*/  BSYNC.RECONVERGENT B3 ;  /* 0x0000000000037941 */ /* 0x000fea0003800200 */
.L_x_141:
        /* <DEDUP_REMOVED lines=24> */
.L_x_144:
[----:B------:R-:W-:Y:S05]  /*11e0*/  BSYNC.RECONVERGENT B3 ;  /* 0x0000000000037941 */ /* 0x000fea0003800200 */
.L_x_143:
        /* <DEDUP_REMOVED lines=30> */
[----:B------:R-:W-:-:S07]  /*13d0*/  MOV R2, 0x13f0 ;  /* 0x000013f000027802 */ /* 0x000fce0000000f00 */
[----:B-----5:R-:W-:Y:S05]  /*13e0*/  CALL.REL.NOINC `($__internal_3_$__cuda_sm3x_div_rn_noftz_f32_slowpath) ;  /* 0x0000000800b47944 */ /* 0x020fea0003c00000 */
[----:B------:R-:W-:-:S07]  /*13f0*/  MOV R19, R4 ;  /* 0x0000000400137202 */ /* 0x000fce0000000f00 */
.L_x_146:
[----:B------:R-:W-:Y:S05]  /*1400*/  BSYNC.RECONVERGENT B3 ;  /* 0x0000000000037941 */ /* 0x000fea0003800200 */
.L_x_145:
        /* <DEDUP_REMOVED lines=23> */
.L_x_148:
[----:B------:R-:W-:Y:S05]  /*1580*/  BSYNC.RECONVERGENT B3 ;  /* 0x0000000000037941 */ /* 0x000fea0003800200 */
.L_x_147:
        /* <DEDUP_REMOVED lines=24> */
.L_x_150:
[----:B------:R-:W-:Y:S05]  /*1710*/  BSYNC.RECONVERGENT B3 ;  /* 0x0000000000037941 */ /* 0x000fea0003800200 */
.L_x_149:
        /* <DEDUP_REMOVED lines=23> */
.L_x_152:
[----:B------:R-:W-:Y:S05]  /*1890*/  BSYNC.RECONVERGENT B3 ;  /* 0x0000000000037941 */ /* 0x000fea0003800200 */
.L_x_151:
        /* <DEDUP_REMOVED lines=9> */
.L_x_126:
[----:B0-----:R-:W-:Y:S05]  /*1930*/  BSYNC.RECONVERGENT B0 ;  /* 0x0000000000007941 */ /* 0x001fea0003800200 */
.L_x_125:
[----:B------:R-:W0:Y:S02]  /*1940*/  LDCU UR22, c[0x0][0x398] ;  /* 0x00007300ff1677ac */ /* 0x000e240008000800 */
[----:B0-----:R-:W-:-:S06]  /*1950*/  ULOP3.LUT UR12, UR22, 0x7ffffffc, URZ, 0xc0, !UPT ;  /* 0x7ffffffc160c7892 */ /* 0x001fcc000f8ec0ff */
[----:B-12---:R-:W-:-:S04]  /*1960*/  IADD3 R5, PT, PT, R3, UR12, RZ ;  /* 0x0000000c03057c10 */ /* 0x006fc8000fffe0ff */
[----:B------:R-:W-:-:S13]  /*1970*/  ISETP.GE.AND P0, PT, R5, UR22, PT ;  /* 0x0000001605007c0c */ /* 0x000fda000bf06270 */
[----:B------:R-:W-:Y:S05]  /*1980*/  @P0 EXIT ;  /* 0x000000000000094d */ /* 0x000fea0003800000 */
[----:B------:R-:W0:Y:S01]  /*1990*/  LDCU UR10, c[0x0][0x360] ;  /* 0x00006c00ff0a77ac */ /* 0x000e220008000800 */
[----:B------:R-:W1:Y:S02]  /*19a0*/  LDCU UR11, c[0x0][0x398] ;  /* 0x00007300ff0b77ac */ /* 0x000e640008000800 */
.L_x_156:
        /* <DEDUP_REMOVED lines=28> */
[----:B------:R-:W-:Y:S02]  /*1b70*/  MOV R18, R11 ;  /* 0x0000000b00127202 */ /* 0x000fe40000000f00 */
[----:B------:R-:W-:-:S07]  /*1b80*/  MOV R2, 0x1ba0 ;  /* 0x00001ba000027802 */ /* 0x000fce0000000f00 */
[----:B-----5:R-:W-:Y:S05]  /*1b90*/  CALL.REL.NOINC `($__internal_3_$__cuda_sm3x_div_rn_noftz_f32_slowpath) ;  /* 0x0000000000c87944 */ /* 0x020fea0003c00000 */
.L_x_155:
[----:B------:R-:W-:Y:S05]  /*1ba0*/  BSYNC.RECONVERGENT B0 ;  /* 0x0000000000007941 */ /* 0x000fea0003800200 */
.L_x_154:
[----:B------:R-:W-:Y:S02]  /*1bb0*/  HFMA2 R2, -RZ, RZ, 0, 2.384185791015625e-07 ;  /* 0x00000004ff027431 */ /* 0x000fe400000001ff */
[----:B-----5:R-:W-:-:S03]  /*1bc0*/  FMUL R7, R0, R4 ;  /* 0x0000000400077220 */ /* 0x020fc60000400000 */
[----:B------:R-:W-:-:S05]  /*1bd0*/  IMAD.WIDE R2, R3, R2, UR8 ;  /* 0x0000000803027e25 */ /* 0x000fca000f8e0202 */
[----:B------:R2:W-:Y:S01]  /*1be0*/  STG.E desc[UR14][R2.64], R7 ;  /* 0x0000000702007986 */ /* 0x0005e2000c10190e */
[----:B------:R-:W-:Y:S05]  /*1bf0*/  @!P2 BRA `(.L_x_156) ;  /* 0xfffffffc006ca947 */ /* 0x000fea000383ffff */
[----:B------:R-:W-:Y:S05]  /*1c00*/  EXIT ;  /* 0x000000000000794d */ /* 0x000fea0003800000 */
.L_x_124:
[----:B------:R-:W1:Y:S02]  /*1c10*/  S2R R5, SR_TID.X ;  /* 0x0000000000057919 */ /* 0x000e640000002100 */
[----:B-1----:R-:W-:-:S13]  /*1c20*/  ISETP.GE.AND P0, PT, R5, UR12, PT ;  /* 0x0000000c05007c0c */ /* 0x002fda000bf06270 */
[----:B0-----:R-:W-:Y:S05]  /*1c30*/  @P0 EXIT ;  /* 0x000000000000094d */ /* 0x001fea0003800000 */
[----:B------:R-:W0:Y:S01]  /*1c40*/  LDCU UR10, c[0x0][0x360] ;  /* 0x00006c00ff0a77ac */ /* 0x000e220008000800 */
[----:B------:R-:W1:Y:S02]  /*1c50*/  LDCU UR11, c[0x0][0x398] ;  /* 0x00007300ff0b77ac */ /* 0x000e640008000800 */
.L_x_159:
        /* <DEDUP_REMOVED lines=31> */
.L_x_158:
[----:B------:R-:W-:Y:S05]  /*1e50*/  BSYNC.RECONVERGENT B0 ;  /* 0x0000000000007941 */ /* 0x000fea0003800200 */
.L_x_157:
[----:B------:R-:W-:Y:S02]  /*1e60*/  HFMA2 R2, -RZ, RZ, 0, 2.384185791015625e-07 ;  /* 0x00000004ff027431 */ /* 0x000fe400000001ff */
[----:B-----5:R-:W-:-:S03]  /*1e70*/  FMUL R7, R0, R4 ;  /* 0x0000000400077220 */ /* 0x020fc60000400000 */
[----:B------:R-:W-:-:S05]  /*1e80*/  IMAD.WIDE R2, R3, R2, UR8 ;  /* 0x0000000803027e25 */ /* 0x000fca000f8e0202 */
[----:B------:R2:W-:Y:S01]  /*1e90*/  STG.E desc[UR14][R2.64], R7 ;  /* 0x0000000702007986 */ /* 0x0005e2000c10190e */
[----:B------:R-:W-:Y:S05]  /*1ea0*/  @!P2 BRA `(.L_x_159) ;  /* 0xfffffffc006ca947 */ /* 0x000fea000383ffff */
[----:B------:R-:W-:Y:S05]  /*1eb0*/  EXIT ;  /* 0x000000000000794d */ /* 0x000fea0003800000 */
        .weak           $__internal_3_$__cuda_sm3x_div_rn_noftz_f32_slowpath
        .type           $__internal_3_$__cuda_sm3x_div_rn_noftz_f32_slowpath,@function
        .size           $__internal_3_$__cuda_sm3x_div_rn_noftz_f32_slowpath,(.L_x_251 - $__internal_3_$__cuda_sm3x_div_rn_noftz_f32_slowpath)
$__internal_3_$__cuda_sm3x_div_rn_noftz_f32_slowpath:
        /* <DEDUP_REMOVED lines=34> */
.L_x_161:
        /* <DEDUP_REMOVED lines=51> */
.L_x_168:
[----:B------:R-:W-:-:S04]  /*2410*/  LOP3.LUT R19, R19, 0x80000000, RZ, 0xc0, !PT ;  /* 0x8000000013137812 */ /* 0x000fc800078ec0ff */
[----:B------:R-:W-:Y:S01]  /*2420*/  LOP3.LUT R19, R19, 0x7f800000, RZ, 0xfc, !PT ;  /* 0x7f80000013137812 */ /* 0x000fe200078efcff */
[----:B------:R-:W-:Y:S06]  /*2430*/  BRA `(.L_x_169) ;  /* 0x0000000000047947 */ /* 0x000fec0003800000 */
.L_x_167:
[----:B------:R-:W-:-:S07]  /*2440*/  LEA R19, R20, R19, 0x17 ;  /* 0x0000001314137211 */ /* 0x000fce00078eb8ff */
.L_x_169:
[----:B------:R-:W-:Y:S05]  /*2450*/  BSYNC.RECONVERGENT B2 ;  /* 0x0000000000027941 */ /* 0x000fea0003800200 */
.L_x_166:
[----:B------:R-:W-:Y:S01]  /*2460*/  MOV R4, R19 ;  /* 0x0000001300047202 */ /* 0x000fe20000000f00 */
[----:B------:R-:W-:Y:S06]  /*2470*/  BRA `(.L_x_170) ;  /* 0x0000000000207947 */ /* 0x000fec0003800000 */
.L_x_165:
[----:B------:R-:W-:-:S04]  /*2480*/  LOP3.LUT R18, R18, 0x80000000, R22, 0x48, !PT ;  /* 0x8000000012127812 */ /* 0x000fc800078e4816 */
[----:B------:R-:W-:Y:S01]  /*2490*/  LOP3.LUT R4, R18, 0x7f800000, RZ, 0xfc, !PT ;  /* 0x7f80000012047812 */ /* 0x000fe200078efcff */
[----:B------:R-:W-:Y:S06]  /*24a0*/  BRA `(.L_x_170) ;  /* 0x0000000000147947 */ /* 0x000fec0003800000 */
.L_x_164:
[----:B------:R-:W-:Y:S01]  /*24b0*/  LOP3.LUT R4, R18, 0x80000000, R22, 0x48, !PT ;  /* 0x8000000012047812 */ /* 0x000fe200078e4816 */
[----:B------:R-:W-:Y:S06]  /*24c0*/  BRA `(.L_x_170) ;  /* 0x00000000000c7947 */ /* 0x000fec0003800000 */
.L_x_163:
[----:B------:R-:W0:Y:S01]  /*24d0*/  MUFU.RSQ R4, -QNAN ;  /* 0xffc0000000047908 */ /* 0x000e220000001400 */
[----:B------:R-:W-:Y:S05]  /*24e0*/  BRA `(.L_x_170) ;  /* 0x0000000000047947 */ /* 0x000fea0003800000 */
.L_x_162:
[----:B------:R-:W-:-:S07]  /*24f0*/  FADD.FTZ R4, R22, R18 ;  /* 0x0000001216047221 */ /* 0x000fce0000010000 */
.L_x_170:
[----:B------:R-:W-:Y:S05]  /*2500*/  BSYNC.RECONVERGENT B1 ;  /* 0x0000000000017941 */ /* 0x000fea0003800200 */
.L_x_160:
[----:B------:R-:W-:Y:S01]  /*2510*/  HFMA2 R17, -RZ, RZ, 0, 0 ;  /* 0x00000000ff117431 */ /* 0x000fe200000001ff */
[----:B------:R-:W-:-:S04]  /*2520*/  MOV R16, R2 ;  /* 0x0000000200107202 */ /* 0x000fc80000000f00 */
[----:B0-----:R-:W-:Y:S05]  /*2530*/  RET.REL.NODEC R16 `(fused_swiglu_fp32) ;  /* 0xffffffd810b07950 */ /* 0x001fea0003c3ffff */
.L_x_171:
        /* <DEDUP_REMOVED lines=12> */
.L_x_251:


//--------------------- .text.fused_swiglu_fp16   --------------------------
	.section	.text.fused_swiglu_fp16,"ax",@progbits
	.align	128
        .global         fused_swiglu_fp16
        .type           fused_swiglu_fp16,@function
        .size           fused_swiglu_fp16,(.L_x_252 - fused_swiglu_fp16)
        .other          fused_swiglu_fp16,@"STO_CUDA_ENTRY STV_DEFAULT"
fused_swiglu_fp16:
.text.fused_swiglu_fp16:
        /* <DEDUP_REMOVED lines=38> */
[----:B------:R-:W-:Y:S02]  /*0260*/  MOV R16, UR13 ;  /* 0x0000000d00107c02 */ /* 0x000fe40008000f00 */
[----:B------:R-:W-:Y:S02]  /*0270*/  MOV R17, UR11 ;  /* 0x0000000b00117c02 */ /* 0x000fe40008000f00 */
[----:B------:R-:W-:Y:S01]  /*0280*/  MOV R2, R4 ;  /* 0x0000000400027202 */ /* 0x000fe20000000f00 */
[----:B------:R-:W-:-:S07]  /*0290*/  IMAD.WIDE.U32 R16, R4, 0x10, R16 ;  /* 0x0000001004107825 */ /* 0x000fce00078e0010 */
.L_x_191:
[----:B--2---:R-:W-:-:S04]  /*02a0*/  IADD3 R8, P0, PT, R16, UR16, RZ ;  /* 0x0000001010087c10 */ /* 0x004fc8000ff1e0ff */
[----:B------:R-:W-:-:S06]  /*02b0*/  IADD3.X R9, PT, PT, R17, UR17, RZ, P0, !PT ;  /* 0x0000001111097c10 */ /* 0x000fcc00087fe4ff */
[----:B0-----:R-:W2:Y:S01]  /*02c0*/  LDG.E.128.CONSTANT R8, desc[UR14][R8.64] ;  /* 0x0000000e08087981 */ /* 0x001ea2000c1e9d00 */
        /* <DEDUP_REMOVED lines=16> */
[----:B------:R-:W2:Y:S01]  /*03d0*/  FCHK P0, R23, R21 ;  /* 0x0000001517007302 */ /* 0x000ea20000000000 */
[----:B0-----:R-:W-:-:S04]  /*03e0*/  FFMA R5, -R21, R0, 1 ;  /* 0x3f80000015057423 */ /* 0x001fc80000000100 */
[----:B------:R-:W-:Y:S01]  /*03f0*/  FFMA R0, R0, R5, R0 ;  /* 0x0000000500007223 */ /* 0x000fe20000000000 */
[----:B---3--:R-:W-:-:S03]  /*0400*/  HADD2.F32 R5, -RZ, R12.H0_H0 ;  /* 0x2000000cff057230 */ /* 0x008fc60000004100 */
[----:B------:R-:W-:-:S04]  /*0410*/  FFMA R7, R23, R0, RZ ;  /* 0x0000000017077223 */ /* 0x000fc800000000ff */
[----:B------:R-:W-:-:S04]  /*0420*/  FFMA R18, -R21, R7, R23 ;  /* 0x0000000715127223 */ /* 0x000fc80000000117 */
[----:B------:R-:W-:Y:S01]  /*0430*/  FFMA R0, R0, R18, R7 ;  /* 0x0000001200007223 */ /* 0x000fe20000000007 */
[----:B--2---:R-:W-:Y:S06]  /*0440*/  @!P0 BRA `(.L_x_176) ;  /* 0x0000000000088947 */ /* 0x004fec0003800000 */
[----:B------:R-:W-:-:S07]  /*0450*/  MOV R6, 0x470 ;  /* 0x0000047000067802 */ /* 0x000fce0000000f00 */
[----:B-1----:R-:W-:Y:S05]  /*0460*/  CALL.REL.NOINC `($__internal_4_$__cuda_sm3x_div_rn_noftz_f32_slowpath) ;  /* 0x0000001000647944 */ /* 0x002fea0003c00000 */
.L_x_176:
[----:B------:R-:W-:Y:S05]  /*0470*/  BSYNC.RECONVERGENT B3 ;  /* 0x0000000000037941 */ /* 0x000fea0003800200 */
.L_x_175:
        /* <DEDUP_REMOVED lines=12> */
[----:B0-----:R-:W-:Y:S02]  /*0540*/  HADD2.F32 R8, -RZ, R12.H1_H1 ;  /* 0x3000000cff087230 */ /* 0x001fe40000004100 */
[----:B--2---:R-:W-:-:S04]  /*0550*/  FFMA R21, R6, R7, 1 ;  /* 0x3f80000006157423 */ /* 0x004fc80000000007 */
[----:B------:R-:W0:Y:S08]  /*0560*/  MUFU.RCP R6, R21 ;  /* 0x0000001500067308 */ /* 0x000e300000001000 */
[----:B------:R-:W2:Y:S01]  /*0570*/  FCHK P0, R23, R21 ;  /* 0x0000001517007302 */ /* 0x000ea20000000000 */
[----:B0-----:R-:W-:-:S04]  /*0580*/  FFMA R7, -R21, R6, 1 ;  /* 0x3f80000015077423 */ /* 0x001fc80000000106 */
[----:B------:R-:W-:-:S04]  /*0590*/  FFMA R6, R6, R7, R6 ;  /* 0x0000000706067223 */ /* 0x000fc80000000006 */
[----:B------:R-:W-:-:S04]  /*05a0*/  FFMA R7, R23, R6, RZ ;  /* 0x0000000617077223 */ /* 0x000fc800000000ff */
[----:B------:R-:W-:-:S04]  /*05b0*/  FFMA R18, -R21, R7, R23 ;  /* 0x0000000715127223 */ /* 0x000fc80000000117 */
[----:B------:R-:W-:Y:S01]  /*05c0*/  FFMA R0, R6, R18, R7 ;  /* 0x0000001206007223 */ /* 0x000fe20000000007 */
[----:B--2---:R-:W-:Y:S06]  /*05d0*/  @!P0 BRA `(.L_x_178) ;  /* 0x0000000000088947 */ /* 0x004fec0003800000 */
[----:B------:R-:W-:-:S07]  /*05e0*/  MOV R6, 0x600 ;  /* 0x0000060000067802 */ /* 0x000fce0000000f00 */
[----:B-1----:R-:W-:Y:S05]  /*05f0*/  CALL.REL.NOINC `($__internal_4_$__cuda_sm3x_div_rn_noftz_f32_slowpath) ;  /* 0x0000001000007944 */ /* 0x002fea0003c00000 */
.L_x_178:
[----:B------:R-:W-:Y:S05]  /*0600*/  BSYNC.RECONVERGENT B3 ;  /* 0x0000000000037941 */ /* 0x000fea0003800200 */
.L_x_177:
        /* <DEDUP_REMOVED lines=12> */
[----:B0-----:R-:W-:Y:S02]  /*06d0*/  HADD2.F32 R12, -RZ, R13.H0_H0 ;  /* 0x2000000dff0c7230 */ /* 0x001fe40000004100 */
        /* <DEDUP_REMOVED lines=11> */
.L_x_180:
[----:B------:R-:W-:Y:S05]  /*0790*/  BSYNC.RECONVERGENT B3 ;  /* 0x0000000000037941 */ /* 0x000fea0003800200 */
.L_x_179:
        /* <DEDUP_REMOVED lines=24> */
.L_x_182:
[----:B------:R-:W-:Y:S05]  /*0920*/  BSYNC.RECONVERGENT B3 ;  /* 0x0000000000037941 */ /* 0x000fea0003800200 */
.L_x_181:
        /* <DEDUP_REMOVED lines=20> */
[----:B------:R-:W-:Y:S01]  /*0a70*/  HADD2.F32 R13, -RZ, R14.H0_H0 ;  /* 0x2000000eff0d7230 */ /* 0x000fe20000004100 */
[----:B--2---:R-:W-:Y:S06]  /*0a80*/  @!P0 BRA `(.L_x_184) ;  /* 0x0000000000088947 */ /* 0x004fec0003800000 */
[----:B------:R-:W-:-:S07]  /*0a90*/  MOV R6, 0xab0 ;  /* 0x00000ab000067802 */ /* 0x000fce0000000f00 */
[----:B-1----:R-:W-:Y:S05]  /*0aa0*/  CALL.REL.NOINC `($__internal_4_$__cuda_sm3x_div_rn_noftz_f32_slowpath) ;  /* 0x0000000800d47944 */ /* 0x002fea0003c00000 */
.L_x_184:
[----:B------:R-:W-:Y:S05]  /*0ab0*/  BSYNC.RECONVERGENT B3 ;  /* 0x0000000000037941 */ /* 0x000fea0003800200 */
.L_x_183:
        /* <DEDUP_REMOVED lines=24> */
.L_x_186:
[----:B------:R-:W-:Y:S05]  /*0c40*/  BSYNC.RECONVERGENT B3 ;  /* 0x0000000000037941 */ /* 0x000fea0003800200 */
.L_x_185:
        /* <DEDUP_REMOVED lines=24> */
.L_x_188:
[----:B------:R-:W-:Y:S05]  /*0dd0*/  BSYNC.RECONVERGENT B3 ;  /* 0x0000000000037941 */ /* 0x000fea0003800200 */
.L_x_187:
        /* <DEDUP_REMOVED lines=24> */
.L_x_190:
[----:B------:R-:W-:Y:S05]  /*0f60*/  BSYNC.RECONVERGENT B3 ;  /* 0x0000000000037941 */ /* 0x000fea0003800200 */
.L_x_189:
[----:B------:R-:W-:Y:S01]  /*0f70*/  FMUL R0, R15, R0 ;  /* 0x000000000f007220 */ /* 0x000fe20000400000 */
[----:B------:R-:W-:Y:S02]  /*0f80*/  IADD3 R6, P0, PT, R16, UR20, RZ ;  /* 0x0000001410067c10 */ /* 0x000fe4000ff1e0ff */
[----:B------:R-:W-:Y:S02]  /*0f90*/  F2FP.F16.F32.PACK_AB R10, R13, R10 ;  /* 0x0000000a0d0a723e */ /* 0x000fe400000000ff */
[----:B------:R-:W-:Y:S02]  /*0fa0*/  F2FP.F16.F32.PACK_AB R9, R12, R9 ;  /* 0x000000090c09723e */ /* 0x000fe400000000ff */
[----:B------:R-:W-:Y:S02]  /*0fb0*/  F2FP.F16.F32.PACK_AB R8, R8, R5 ;  /* 0x000000050808723e */ /* 0x000fe400000000ff */
[----:B------:R-:W-:Y:S01]  /*0fc0*/  IADD3.X R7, PT, PT, R17, UR21, RZ, P0, !PT ;  /* 0x0000001511077c10 */ /* 0x000fe200087fe4ff */
[----:B-1----:R-:W-:Y:S01]  /*0fd0*/  IMAD.WIDE.U32 R16, R3, 0x10, R16 ;  /* 0x0000001003107825 */ /* 0x002fe200078e0010 */
[----:B------:R-:W-:-:S02]  /*0fe0*/  F2FP.F16.F32.PACK_AB R11, R0, R11 ;  /* 0x0000000b000b723e */ /* 0x000fc400000000ff */
[----:B------:R-:W-:-:S03]  /*0ff0*/  IADD3 R2, PT, PT, R3, R2, RZ ;  /* 0x0000000203027210 */ /* 0x000fc60007ffe0ff */
[----:B------:R2:W-:Y:S01]  /*1000*/  STG.E.128 desc[UR14][R6.64], R8 ;  /* 0x0000000806007986 */ /* 0x0005e2000c101d0e */
[----:B------:R-:W-:-:S13]  /*1010*/  ISETP.GE.U32.AND P0, PT, R2, UR10, PT ;  /* 0x0000000a02007c0c */ /* 0x000fda000bf06070 */
[----:B------:R-:W-:Y:S05]  /*1020*/  @!P0 BRA `(.L_x_191) ;  /* 0xfffffff0009c8947 */ /* 0x000fea000383ffff */
.L_x_174:
[----:B0-----:R-:W-:Y:S05]  /*1030*/  BSYNC.RECONVERGENT B2 ;  /* 0x0000000000027941 */ /* 0x001fea0003800200 */
.L_x_173:
[----:B------:R-:W0:Y:S02]  /*1040*/  LDCU UR22, c[0x0][0x398] ;  /* 0x00007300ff1677ac */ /* 0x000e240008000800 */
[----:B0-----:R-:W-:-:S06]  /*1050*/  ULOP3.LUT UR12, UR22, 0x7ffffff8, URZ, 0xc0, !UPT ;  /* 0x7ffffff8160c7892 */ /* 0x001fcc000f8ec0ff */
[----:B------:R-:W-:-:S04]  /*1060*/  IADD3 R4, PT, PT, R4, UR12, RZ ;  /* 0x0000000c04047c10 */ /* 0x000fc8000fffe0ff */
[----:B------:R-:W-:-:S13]  /*1070*/  ISETP.GE.AND P0, PT, R4, UR22, PT ;  /* 0x0000001604007c0c */ /* 0x000fda000bf06270 */
[----:B------:R-:W-:Y:S05]  /*1080*/  @P0 EXIT ;  /* 0x000000000000094d */ /* 0x000fea0003800000 */
[----:B------:R-:W0:Y:S01]  /*1090*/  LDCU UR10, c[0x0][0x360] ;  /* 0x00006c00ff0a77ac */ /* 0x000e220008000800 */
[----:B------:R-:W1:Y:S02]  /*10a0*/  LDCU UR11, c[0x0][0x398] ;  /* 0x00007300ff0b77ac */ /* 0x000e640008000800 */
.L_x_194:
[----:B---3--:R-:W-:-:S05]  /*10b0*/  HFMA2 R3, -RZ, RZ, 0, 1.1920928955078125e-07 ;  /* 0x00000002ff037431 */ /* 0x008fca00000001ff */
[----:B------:R-:W-:-:S06]  /*10c0*/  IMAD.WIDE R2, R4, R3, UR4 ;  /* 0x0000000404027e25 */ /* 0x000fcc000f8e0203 */
[----:B------:R-:W3:Y:S01]  /*10d0*/  LDG.E.U16.CONSTANT R2, desc[UR14][R2.64] ;  /* 0x0000000e02027981 */ /* 0x000ee2000c1e9500 */
[----:B--2---:R-:W-:-:S05]  /*10e0*/  MOV R7, 0x2 ;  /* 0x0000000200077802 */ /* 0x004fca0000000f00 */
[----:B------:R-:W-:-:S06]  /*10f0*/  IMAD.WIDE R6, R4, R7, UR6 ;  /* 0x0000000604067e25 */ /* 0x000fcc000f8e0207 */
[----:B------:R-:W2:Y:S01]  /*1100*/  LDG.E.U16.CONSTANT R6, desc[UR14][R6.64] ;  /* 0x0000000e06067981 */ /* 0x000ea2000c1e9500 */
        /* <DEDUP_REMOVED lines=10> */
[----:B------:R-:W3:Y:S02]  /*11b0*/  MUFU.EX2 R3, R8 ;  /* 0x0000000800037308 */ /* 0x000ee40000000800 */
[----:B---3--:R-:W-:-:S06]  /*11c0*/  FFMA R21, R0, R3, 1 ;  /* 0x3f80000000157423 */ /* 0x008fcc0000000003 */
[----:B------:R-:W3:Y:S08]  /*11d0*/  MUFU.RCP R0, R21 ;  /* 0x0000001500007308 */ /* 0x000ef00000001000 */
[----:B------:R-:W4:Y:S01]  /*11e0*/  FCHK P0, R23, R21 ;  /* 0x0000001517007302 */ /* 0x000f220000000000 */
[----:B---3--:R-:W-:-:S04]  /*11f0*/  FFMA R3, -R21, R0, 1 ;  /* 0x3f80000015037423 */ /* 0x008fc80000000100 */
[----:B------:R-:W-:Y:S01]  /*1200*/  FFMA R0, R0, R3, R0 ;  /* 0x0000000300007223 */ /* 0x000fe20000000000 */
[----:B------:R-:W-:Y:S02]  /*1210*/  MOV R3, R4 ;  /* 0x0000000400037202 */ /* 0x000fe40000000f00 */
[----:B0-----:R-:W-:Y:S01]  /*1220*/  IADD3 R4, PT, PT, R4, UR10, RZ ;  /* 0x0000000a04047c10 */ /* 0x001fe2000fffe0ff */
[----:B------:R-:W-:-:S03]  /*1230*/  FFMA R5, R23, R0, RZ ;  /* 0x0000000017057223 */ /* 0x000fc600000000ff */
[----:B-1----:R-:W-:Y:S01]  /*1240*/  ISETP.GE.AND P2, PT, R4, UR11, PT ;  /* 0x0000000b04007c0c */ /* 0x002fe2000bf46270 */
[----:B------:R-:W-:-:S04]  /*1250*/  FFMA R2, -R21, R5, R23 ;  /* 0x0000000515027223 */ /* 0x000fc80000000117 */
[----:B------:R-:W-:Y:S01]  /*1260*/  FFMA R0, R0, R2, R5 ;  /* 0x0000000200007223 */ /* 0x000fe20000000005 */
[----:B--2---:R-:W-:Y:S01]  /*1270*/  HADD2.F32 R2, -RZ, R6.H0_H0 ;  /* 0x20000006ff027230 */ /* 0x004fe20000004100 */
[----:B----4-:R-:W-:Y:S06]  /*1280*/  @!P0 BRA `(.L_x_193) ;  /* 0x0000000000088947 */ /* 0x010fec0003800000 */
[----:B------:R-:W-:-:S07]  /*1290*/  MOV R6, 0x12b0 ;  /* 0x000012b000067802 */ /* 0x000fce0000000f00 */
[----:B------:R-:W-:Y:S05]  /*12a0*/  CALL.REL.NOINC `($__internal_4_$__cuda_sm3x_div_rn_noftz_f32_slowpath) ;  /* 0x0000000000d47944 */ /* 0x000fea0003c00000 */
.L_x_193:
[----:B------:R-:W-:Y:S05]  /*12b0*/  BSYNC.RECONVERGENT B2 ;  /* 0x0000000000027941 */ /* 0x000fea0003800200 */
.L_x_192:
[----:B------:R-:W-:Y:S01]  /*12c0*/  FMUL R0, R2, R0 ;  /* 0x0000000002007220 */ /* 0x000fe20000400000 */
[----:B------:R-:W-:-:S04]  /*12d0*/  HFMA2 R2, -RZ, RZ, 0, 1.1920928955078125e-07 ;  /* 0x00000002ff027431 */ /* 0x000fc800000001ff */
[----:B------:R-:W-:Y:S01]  /*12e0*/  F2FP.F16.F32.PACK_AB R0, RZ, R0 ;  /* 0x00000000ff00723e */ /* 0x000fe200000000ff */
[----:B------:R-:W-:-:S05]  /*12f0*/  IMAD.WIDE R2, R3, R2, UR8 ;  /* 0x0000000803027e25 */ /* 0x000fca000f8e0202 */
[----:B------:R3:W-:Y:S01]  /*1300*/  STG.E.U16 desc[UR14][R2.64], R0 ;  /* 0x0000000002007986 */ /* 0x0007e2000c10150e */
[----:B------:R-:W-:Y:S05]  /*1310*/  @!P2 BRA `(.L_x_194) ;  /* 0xfffffffc0064a947 */ /* 0x000fea000383ffff */
[----:B------:R-:W-:Y:S05]  /*1320*/  EXIT ;  /* 0x000000000000794d */ /* 0x000fea0003800000 */
.L_x_172:
[----:B------:R-:W1:Y:S02]  /*1330*/  S2R R4, SR_TID.X ;  /* 0x0000000000047919 */ /* 0x000e640000002100 */
[----:B-1----:R-:W-:-:S13]  /*1340*/  ISETP.GE.AND P0, PT, R4, UR12, PT ;  /* 0x0000000c04007c0c */ /* 0x002fda000bf06270 */
[----:B0-----:R-:W-:Y:S05]  /*1350*/  @P0 EXIT ;  /* 0x000000000000094d */ /* 0x001fea0003800000 */
[----:B------:R-:W0:Y:S01]  /*1360*/  LDCU UR10, c[0x0][0x360] ;  /* 0x00006c00ff0a77ac */ /* 0x000e220008000800 */
[----:B------:R-:W1:Y:S02]  /*1370*/  LDCU UR11, c[0x0][0x398] ;  /* 0x00007300ff0b77ac */ /* 0x000e640008000800 */
.L_x_197:
[----:B--2---:R-:W-:-:S05]  /*1380*/  MOV R3, 0x2 ;  /* 0x0000000200037802 */ /* 0x004fca0000000f00 */
[----:B------:R-:W-:-:S06]  /*1390*/  IMAD.WIDE R2, R4, R3, UR4 ;  /* 0x0000000404027e25 */ /* 0x000fcc000f8e0203 */
[----:B------:R-:W2:Y:S01]  /*13a0*/  LDG.E.U16.CONSTANT R2, desc[UR14][R2.64] ;  /* 0x0000000e02027981 */ /* 0x000ea2000c1e9500 */
[----:B------:R-:W-:-:S05]  /*13b0*/  HFMA2 R7, -RZ, RZ, 0, 1.1920928955078125e-07 ;  /* 0x00000002ff077431 */ /* 0x000fca00000001ff */
[----:B------:R-:W-:-:S06]  /*13c0*/  IMAD.WIDE R6, R4, R7, UR6 ;  /* 0x0000000604067e25 */ /* 0x000fcc000f8e0207 */
[----:B------:R-:W3:Y:S01]  /*13d0*/  LDG.E.U16.CONSTANT R6, desc[UR14][R6.64] ;  /* 0x0000000e06067981 */ /* 0x000ee2000c1e9500 */
[----:B------:R-:W-:Y:S01]  /*13e0*/  HFMA2 R5, -RZ, RZ, 3.7421875, 0 ;  /* 0x437c0000ff057431 */ /* 0x000fe200000001ff */
        /* <DEDUP_REMOVED lines=24> */
[----:B------:R-:W-:Y:S05]  /*1570*/  CALL.REL.NOINC `($__internal_4_$__cuda_sm3x_div_rn_noftz_f32_slowpath) ;  /* 0x0000000000207944 */ /* 0x000fea0003c00000 */
.L_x_196:
[----:B------:R-:W-:Y:S05]  /*1580*/  BSYNC.RECONVERGENT B2 ;  /* 0x0000000000027941 */ /* 0x000fea0003800200 */
.L_x_195:
[----:B------:R-:W-:Y:S01]  /*1590*/  FMUL R0, R2, R0 ;  /* 0x0000000002007220 */ /* 0x000fe20000400000 */
[----:B------:R-:W-:-:S04]  /*15a0*/  HFMA2 R2, -RZ, RZ, 0, 1.1920928955078125e-07 ;  /* 0x00000002ff027431 */ /* 0x000fc800000001ff */
[----:B------:R-:W-:Y:S01]  /*15b0*/  F2FP.F16.F32.PACK_AB R0, RZ, R0 ;  /* 0x00000000ff00723e */ /* 0x000fe200000000ff */
[----:B------:R-:W-:-:S05]  /*15c0*/  IMAD.WIDE R2, R3, R2, UR8 ;  /* 0x0000000803027e25 */ /* 0x000fca000f8e0202 */
[----:B------:R2:W-:Y:S01]  /*15d0*/  STG.E.U16 desc[UR14][R2.64], R0 ;  /* 0x0000000002007986 */ /* 0x0005e2000c10150e */
[----:B------:R-:W-:Y:S05]  /*15e0*/  @!P2 BRA `(.L_x_197) ;  /* 0xfffffffc0064a947 */ /* 0x000fea000383ffff */
[----:B------:R-:W-:Y:S05]  /*15f0*/  EXIT ;  /* 0x000000000000794d */ /* 0x000fea0003800000 */
        .weak           $__internal_4_$__cuda_sm3x_div_rn_noftz_f32_slowpath
        .type           $__internal_4_$__cuda_sm3x_div_rn_noftz_f32_slowpath,@function
        .size           $__internal_4_$__cuda_sm3x_div_rn_noftz_f32_slowpath,(.L_x_252 - $__internal_4_$__cuda_sm3x_div_rn_noftz_f32_slowpath)
$__internal_4_$__cuda_sm3x_div_rn_noftz_f32_slowpath:
        /* <DEDUP_REMOVED lines=34> */
.L_x_199:
        /* <DEDUP_REMOVED lines=51> */
.L_x_206:
[----:B------:R-:W-:-:S04]  /*1b50*/  LOP3.LUT R0, R0, 0x80000000, RZ, 0xc0, !PT ;  /* 0x8000000000007812 */ /* 0x000fc800078ec0ff */
[----:B------:R-:W-:Y:S01]  /*1b60*/  LOP3.LUT R0, R0, 0x7f800000, RZ, 0xfc, !PT ;  /* 0x7f80000000007812 */ /* 0x000fe200078efcff */
[----:B------:R-:W-:Y:S06]  /*1b70*/  BRA `(.L_x_207) ;  /* 0x0000000000047947 */ /* 0x000fec0003800000 */
.L_x_205:
[----:B------:R-:W-:-:S07]  /*1b80*/  LEA R0, R23, R0, 0x17 ;  /* 0x0000000017007211 */ /* 0x000fce00078eb8ff */
.L_x_207:
[----:B------:R-:W-:Y:S05]  /*1b90*/  BSYNC.RECONVERGENT B1 ;  /* 0x0000000000017941 */ /* 0x000fea0003800200 */
.L_x_204:
[----:B------:R-:W-:Y:S05]  /*1ba0*/  BRA `(.L_x_208) ;  /* 0x0000000000207947 */ /* 0x000fea0003800000 */
.L_x_203:
[----:B------:R-:W-:-:S04]  /*1bb0*/  LOP3.LUT R21, R21, 0x80000000, R23, 0x48, !PT ;  /* 0x8000000015157812 */ /* 0x000fc800078e4817 */
[----:B------:R-:W-:Y:S01]  /*1bc0*/  LOP3.LUT R0, R21, 0x7f800000, RZ, 0xfc, !PT ;  /* 0x7f80000015007812 */ /* 0x000fe200078efcff */
[----:B------:R-:W-:Y:S06]  /*1bd0*/  BRA `(.L_x_208) ;  /* 0x0000000000147947 */ /* 0x000fec0003800000 */
.L_x_202:
[----:B------:R-:W-:Y:S01]  /*1be0*/  LOP3.LUT R0, R21, 0x80000000, R23, 0x48, !PT ;  /* 0x8000000015007812 */ /* 0x000fe200078e4817 */
[----:B------:R-:W-:Y:S06]  /*1bf0*/  BRA `(.L_x_208) ;  /* 0x00000000000c7947 */ /* 0x000fec0003800000 */
.L_x_201:
[----:B------:R-:W0:Y:S01]  /*1c00*/  MUFU.RSQ R0, -QNAN ;  /* 0xffc0000000007908 */ /* 0x000e220000001400 */
[----:B------:R-:W-:Y:S05]  /*1c10*/  BRA `(.L_x_208) ;  /* 0x0000000000047947 */ /* 0x000fea0003800000 */
.L_x_200:
[----:B------:R-:W-:-:S07]  /*1c20*/  FADD.FTZ R0, R23, R21 ;  /* 0x0000001517007221 */ /* 0x000fce0000010000 */
.L_x_208:
[----:B------:R-:W-:Y:S05]  /*1c30*/  BSYNC.RECONVERGENT B0 ;  /* 0x0000000000007941 */ /* 0x000fea0003800200 */
.L_x_198:
[----:B------:R-:W-:-:S04]  /*1c40*/  HFMA2 R7, -RZ, RZ, 0, 0 ;  /* 0x00000000ff077431 */ /* 0x000fc800000001ff */
[----:B0-----:R-:W-:Y:S05]  /*1c50*/  RET.REL.NODEC R6 `(fused_swiglu_fp16) ;  /* 0xffffffe006e87950 */ /* 0x001fea0003c3ffff */
.L_x_209:
        /* <DEDUP_REMOVED lines=10> */
.L_x_252:


//--------------------- .text.fused_swiglu_bf16   --------------------------
	.section	.text.fused_swiglu_bf16,"ax",@progbits
	.align	128
        .global         fused_swiglu_bf16
        .type           fused_swiglu_bf16,@function
        .size           fused_swiglu_bf16,(.L_x_253 - fused_swiglu_bf16)
        .other          fused_swiglu_bf16,@"STO_CUDA_ENTRY STV_DEFAULT"
fused_swiglu_bf16:
.text.fused_swiglu_bf16:
        /* <DEDUP_REMOVED lines=42> */
.L_x_229:
        /* <DEDUP_REMOVED lines=9> */
[C---:B--2---:R-:W-:Y:S01]  /*0330*/  IMAD.U32 R20, R4.reuse, 0x10000, RZ ;  /* 0x0001000004147824 */ /* 0x044fe200078e00ff */
[----:B------:R-:W-:-:S03]  /*0340*/  PRMT R18, R4, 0x7632, R18 ;  /* 0x0000763204127816 */ /* 0x000fc60000000012 */
[----:B------:R-:W-:-:S04]  /*0350*/  FFMA.SAT R0, R20, -R13, 0.5 ;  /* 0x3f00000014007423 */ /* 0x000fc8000000280d */
[----:B------:R-:W-:Y:S01]  /*0360*/  FFMA.RM R0, R0, R17, 12582913 ;  /* 0x4b40000100007423 */ /* 0x000fe20000004011 */
[----:B---3--:R-:W-:-:S03]  /*0370*/  PRMT R4, R8, 0x7632, R4 ;  /* 0x0000763208047816 */ /* 0x008fc60000000004 */
[C---:B------:R-:W-:Y:S01]  /*0380*/  FADD R13, R0.reuse, -12583039 ;  /* 0xcb40007f000d7421 */ /* 0x040fe20000000000 */
[----:B------:R-:W-:-:S03]  /*0390*/  SHF.L.U32 R0, R0, 0x17, RZ ;  /* 0x0000001700007819 */ /* 0x000fc600000006ff */
[----:B------:R-:W-:-:S04]  /*03a0*/  FFMA R13, R20, -1.4426950216293334961, -R13 ;  /* 0xbfb8aa3b140d7823 */ /* 0x000fc8000000080d */
[----:B------:R-:W-:-:S06]  /*03b0*/  FFMA R13, R20, -1.925963033500011079e-08, R13 ;  /* 0xb2a57060140d7823 */ /* 0x000fcc000000000d */
[----:B------:R-:W0:Y:S02]  /*03c0*/  MUFU.EX2 R13, R13 ;  /* 0x0000000d000d7308 */ /* 0x000e240000000800 */
[----:B0-----:R-:W-:Y:S01]  /*03d0*/  FFMA R19, R0, R13, 1 ;  /* 0x3f80000000137423 */ /* 0x001fe2000000000d */
[----:B------:R-:W-:-:S05]  /*03e0*/  SHF.L.U32 R13, R8, 0x10, RZ ;  /* 0x00000010080d7819 */ /* 0x000fca00000006ff */
        /* <DEDUP_REMOVED lines=8> */
[----:B------:R-:W-:Y:S02]  /*0470*/  MOV R0, R19 ;  /* 0x0000001300007202 */ /* 0x000fe40000000f00 */
[----:B------:R-:W-:-:S07]  /*0480*/  MOV R8, 0x4a0 ;  /* 0x000004a000087802 */ /* 0x000fce0000000f00 */
[----:B-1----:R-:W-:Y:S05]  /*0490*/  CALL.REL.NOINC `($__internal_5_$__cuda_sm3x_div_rn_noftz_f32_slowpath) ;  /* 0x0000001000a07944 */ /* 0x002fea0003c00000 */
.L_x_214:
[----:B------:R-:W-:Y:S05]  /*04a0*/  BSYNC.RECONVERGENT B3 ;  /* 0x0000000000037941 */ /* 0x000fea0003800200 */
.L_x_213:
        /* <DEDUP_REMOVED lines=22> */
[----:B------:R-:W-:Y:S01]  /*0610*/  IMAD.MOV.U32 R0, RZ, RZ, R21 ;  /* 0x000000ffff007224 */ /* 0x000fe200078e0015 */
[----:B------:R-:W-:-:S07]  /*0620*/  MOV R8, 0x640 ;  /* 0x0000064000087802 */ /* 0x000fce0000000f00 */
[----:B-1----:R-:W-:Y:S05]  /*0630*/  CALL.REL.NOINC `($__internal_5_$__cuda_sm3x_div_rn_noftz_f32_slowpath) ;  /* 0x0000001000387944 */ /* 0x002fea0003c00000 */
.L_x_216:
[----:B------:R-:W-:Y:S05]  /*0640*/  BSYNC.RECONVERGENT B3 ;  /* 0x0000000000037941 */ /* 0x000fea0003800200 */
.L_x_215:
[----:B------:R-:W-:Y:S01]  /*0650*/  HFMA2 R17, -RZ, RZ, 0.96630859375, -0.0022525787353515625 ;  /* 0x3bbb989dff117431 */ /* 0x000fe200000001ff */
[C---:B------:R-:W-:Y:S01]  /*0660*/  SHF.L.U32 R20, R5.reuse, 0x10, RZ ;  /* 0x0000001005147819 */ /* 0x040fe200000006ff */
[----:B------:R-:W-:Y:S01]  /*0670*/  BSSY.RECONVERGENT B3, `(.L_x_217) ;  /* 0x0000019000037945 */ /* 0x000fe20003800200 */
[----:B------:R-:W-:Y:S01]  /*0680*/  MOV R19, 0x437c0000 ;  /* 0x437c000000137802 */ /* 0x000fe20000000f00 */
[----:B------:R-:W-:Y:S01]  /*0690*/  FMUL R4, R4, R0 ;  /* 0x0000000004047220 */ /* 0x000fe20000400000 */
[----:B------:R-:W-:Y:S01]  /*06a0*/  PRMT R18, R5, 0x7632, R18 ;  /* 0x0000763205127816 */ /* 0x000fe20000000012 */
[C---:B------:R-:W-:Y:S01]  /*06b0*/  IMAD.U32 R5, R9.reuse, 0x10000, RZ ;  /* 0x0001000009057824 */ /* 0x040fe200078e00ff */
[----:B------:R-:W-:Y:S01]  /*06c0*/  PRMT R9, R9, 0x7632, R9 ;  /* 0x0000763209097816 */ /* 0x000fe20000000009 */
        /* <DEDUP_REMOVED lines=19> */
.L_x_218:
[----:B------:R-:W-:Y:S05]  /*0800*/  BSYNC.RECONVERGENT B3 ;  /* 0x0000000000037941 */ /* 0x000fea0003800200 */
.L_x_217:
[----:B------:R-:W-:Y:S01]  /*0810*/  HFMA2 R17, -RZ, RZ, 0.96630859375, -0.0022525787353515625 ;  /* 0x3bbb989dff117431 */ /* 0x000fe200000001ff */
[----:B------:R-:W-:Y:S01]  /*0820*/  SHF.L.U32 R20, R18, 0x10, RZ ;  /* 0x0000001012147819 */ /* 0x000fe200000006ff */
[----:B------:R-:W-:Y:S01]  /*0830*/  BSSY.RECONVERGENT B3, `(.L_x_219) ;  /* 0x0000017000037945 */ /* 0x000fe20003800200 */
[----:B------:R-:W-:Y:S01]  /*0840*/  MOV R19, 0x437c0000 ;  /* 0x437c000000137802 */ /* 0x000fe20000000f00 */
[----:B------:R-:W-:Y:S01]  /*0850*/  FMUL R5, R5, R0 ;  /* 0x0000000005057220 */ /* 0x000fe20000400000 */
[----:B------:R-:W-:Y:S01]  /*0860*/  SHF.L.U32 R9, R9, 0x10, RZ ;  /* 0x0000001009097819 */ /* 0x000fe200000006ff */
[----:B------:R-:W-:-:S04]  /*0870*/  FFMA.SAT R8, R20, -R17, 0.5 ;  /* 0x3f00000014087423 */ /* 0x000fc80000002811 */
[----:B------:R-:W-:-:S04]  /*0880*/  FFMA.RM R8, R8, R19, 12582913 ;  /* 0x4b40000108087423 */ /* 0x000fc80000004013 */
[C---:B------:R-:W-:Y:S01]  /*0890*/  FADD R17, R8.reuse, -12583039 ;  /* 0xcb40007f08117421 */ /* 0x040fe20000000000 */
[----:B------:R-:W-:-:S03]  /*08a0*/  IMAD.SHL.U32 R8, R8, 0x800000, RZ ;  /* 0x0080000008087824 */ /* 0x000fc600078e00ff */
        /* <DEDUP_REMOVED lines=15> */
.L_x_220:
[----:B------:R-:W-:Y:S05]  /*09a0*/  BSYNC.RECONVERGENT B3 ;  /* 0x0000000000037941 */ /* 0x000fea0003800200 */
.L_x_219:
[----:B------:R-:W-:Y:S01]  /*09b0*/  HFMA2 R17, -RZ, RZ, 0.96630859375, -0.0022525787353515625 ;  /* 0x3bbb989dff117431 */ /* 0x000fe200000001ff */
[----:B------:R-:W-:Y:S01]  /*09c0*/  SHF.L.U32 R20, R6, 0x10, RZ ;  /* 0x0000001006147819 */ /* 0x000fe200000006ff */
[----:B------:R-:W-:Y:S01]  /*09d0*/  IMAD.MOV.U32 R19, RZ, RZ, 0x437c0000 ;  /* 0x437c0000ff137424 */ /* 0x000fe200078e00ff */
[----:B------:R-:W-:Y:S01]  /*09e0*/  BSSY.RECONVERGENT B3, `(.L_x_221) ;  /* 0x0000018000037945 */ /* 0x000fe20003800200 */
[----:B------:R-:W-:Y:S01]  /*09f0*/  FMUL R18, R9, R0 ;  /* 0x0000000009127220 */ /* 0x000fe20000400000 */
[----:B------:R-:W-:Y:S02]  /*0a00*/  SHF.L.U32 R9, R10, 0x10, RZ ;  /* 0x000000100a097819 */ /* 0x000fe400000006ff */
        /* <DEDUP_REMOVED lines=21> */
.L_x_222:
[----:B------:R-:W-:Y:S05]  /*0b60*/  BSYNC.RECONVERGENT B3 ;  /* 0x0000000000037941 */ /* 0x000fea0003800200 */
.L_x_221:
[----:B------:R-:W-:Y:S01]  /*0b70*/  SHF.L.U32 R20, R6, 0x10, RZ ;  /* 0x0000001006147819 */ /* 0x000fe200000006ff */
[----:B------:R-:W-:Y:S01]  /*0b80*/  IMAD.MOV.U32 R17, RZ, RZ, 0x3bbb989d ;  /* 0x3bbb989dff117424 */ /* 0x000fe200078e00ff */
[----:B------:R-:W-:Y:S01]  /*0b90*/  MOV R19, 0x437c0000 ;  /* 0x437c000000137802 */ /* 0x000fe20000000f00 */
[----:B------:R-:W-:Y:S01]  /*0ba0*/  BSSY.RECONVERGENT B3, `(.L_x_223) ;  /* 0x0000016000037945 */ /* 0x000fe20003800200 */
[----:B------:R-:W-:Y:S01]  /*0bb0*/  FMUL R9, R9, R0 ;  /* 0x0000000009097220 */ /* 0x000fe20000400000 */
        /* <DEDUP_REMOVED lines=19> */
[----:B-1----:R-:W-:Y:S05]  /*0cf0*/  CALL.REL.NOINC `($__internal_5_$__cuda_sm3x_div_rn_noftz_f32_slowpath) ;  /* 0x0000000800887944 */ /* 0x002fea0003c00000 */
.L_x_224:
[----:B------:R-:W-:Y:S05]  /*0d00*/  BSYNC.RECONVERGENT B3 ;  /* 0x0000000000037941 */ /* 0x000fea0003800200 */
.L_x_223:
[----:B------:R-:W-:Y:S02]  /*0d10*/  HFMA2 R17, -RZ, RZ, 0.96630859375, -0.0022525787353515625 ;  /* 0x3bbb989dff117431 */ /* 0x000fe400000001ff */
[C---:B------:R-:W-:Y:S01]  /*0d20*/  IMAD.U32 R20, R7.reuse, 0x10000, RZ ;  /* 0x0001000007147824 */ /* 0x040fe200078e00ff */
[----:B------:R-:W-:Y:S01]  /*0d30*/  MOV R19, 0x437c0000 ;  /* 0x437c000000137802 */ /* 0x000fe20000000f00 */
        /* <DEDUP_REMOVED lines=24> */
.L_x_226:
[----:B------:R-:W-:Y:S05]  /*0ec0*/  BSYNC.RECONVERGENT B3 ;  /* 0x0000000000037941 */ /* 0x000fea0003800200 */
.L_x_225:
[----:B------:R-:W-:Y:S01]  /*0ed0*/  HFMA2 R17, -RZ, RZ, 0.96630859375, -0.0022525787353515625 ;  /* 0x3bbb989dff117431 */ /* 0x000fe200000001ff */
[----:B------:R-:W-:Y:S01]  /*0ee0*/  SHF.L.U32 R20, R10, 0x10, RZ ;  /* 0x000000100a147819 */ /* 0x000fe200000006ff */
[----:B------:R-:W-:Y:S01]  /*0ef0*/  BSSY.RECONVERGENT B3, `(.L_x_227) ;  /* 0x0000017000037945 */ /* 0x000fe20003800200 */
[----:B------:R-:W-:Y:S01]  /*0f00*/  MOV R19, 0x437c0000 ;  /* 0x437c000000137802 */ /* 0x000fe20000000f00 */
[----:B------:R-:W-:Y:S01]  /*0f10*/  FMUL R7, R7, R0 ;  /* 0x0000000007077220 */ /* 0x000fe20000400000 */
[----:B------:R-:W-:Y:S02]  /*0f20*/  IMAD.U32 R11, R11, 0x10000, RZ ;  /* 0x000100000b0b7824 */ /* 0x000fe400078e00ff */
        /* <DEDUP_REMOVED lines=19> */
.L_x_228:
[----:B------:R-:W-:Y:S05]  /*1060*/  BSYNC.RECONVERGENT B3 ;  /* 0x0000000000037941 */ /* 0x000fea0003800200 */
.L_x_227:
[----:B------:R-:W-:Y:S01]  /*1070*/  FMUL R0, R11, R0 ;  /* 0x000000000b007220 */ /* 0x000fe20000400000 */
[----:B------:R-:W-:Y:S02]  /*1080*/  IADD3 R8, P0, PT, R14, UR20, RZ ;  /* 0x000000140e087c10 */ /* 0x000fe4000ff1e0ff */
[----:B------:R-:W-:Y:S02]  /*1090*/  F2FP.BF16.F32.PACK_AB R6, R6, R9 ;  /* 0x000000090606723e */ /* 0x000fe400000010ff */
[----:B------:R-:W-:Y:S02]  /*10a0*/  F2FP.BF16.F32.PACK_AB R5, R18, R5 ;  /* 0x000000051205723e */ /* 0x000fe400000010ff */
[----:B------:R-:W-:Y:S02]  /*10b0*/  F2FP.BF16.F32.PACK_AB R4, R4, R13 ;  /* 0x0000000d0404723e */ /* 0x000fe400000010ff */
[----:B------:R-:W-:Y:S01]  /*10c0*/  IADD3.X R9, PT, PT, R15, UR21, RZ, P0, !PT ;  /* 0x000000150f097c10 */ /* 0x000fe200087fe4ff */
[----:B-1----:R-:W-:Y:S01]  /*10d0*/  IMAD.WIDE.U32 R14, R3, 0x10, R14 ;  /* 0x00000010030e7825 */ /* 0x002fe200078e000e */
[----:B------:R-:W-:-:S02]  /*10e0*/  F2FP.BF16.F32.PACK_AB R7, R0, R7 ;  /* 0x000000070007723e */ /* 0x000fc400000010ff */
[----:B------:R-:W-:-:S03]  /*10f0*/  IADD3 R12, PT, PT, R3, R12, RZ ;  /* 0x0000000c030c7210 */ /* 0x000fc60007ffe0ff */
[----:B------:R2:W-:Y:S01]  /*1100*/  STG.E.128 desc[UR14][R8.64], R4 ;  /* 0x0000000408007986 */ /* 0x0005e2000c101d0e */
[----:B------:R-:W-:-:S13]  /*1110*/  ISETP.GE.U32.AND P0, PT, R12, UR10, PT ;  /* 0x0000000a0c007c0c */ /* 0x000fda000bf06070 */
[----:B------:R-:W-:Y:S05]  /*1120*/  @!P0 BRA `(.L_x_229) ;  /* 0xfffffff0005c8947 */ /* 0x000fea000383ffff */
.L_x_212:
[----:B0-----:R-:W-:Y:S05]  /*1130*/  BSYNC.RECONVERGENT B2 ;  /* 0x0000000000027941 */ /* 0x001fea0003800200 */
.L_x_211:
[----:B------:R-:W0:Y:S02]  /*1140*/  LDCU UR22, c[0x0][0x398] ;  /* 0x00007300ff1677ac */ /* 0x000e240008000800 */
[----:B0-----:R-:W-:-:S06]  /*1150*/  ULOP3.LUT UR12, UR22, 0x7ffffff8, URZ, 0xc0, !UPT ;  /* 0x7ffffff8160c7892 */ /* 0x001fcc000f8ec0ff */
[----:B--2---:R-:W-:-:S04]  /*1160*/  IADD3 R4, PT, PT, R2, UR12, RZ ;  /* 0x0000000c02047c10 */ /* 0x004fc8000fffe0ff */
[----:B------:R-:W-:-:S13]  /*1170*/  ISETP.GE.AND P0, PT, R4, UR22, PT ;  /* 0x0000001604007c0c */ /* 0x000fda000bf06270 */
[----:B------:R-:W-:Y:S05]  /*1180*/  @P0 EXIT ;  /* 0x000000000000094d */ /* 0x000fea0003800000 */
[----:B------:R-:W0:Y:S01]  /*1190*/  LDCU UR10, c[0x0][0x360] ;  /* 0x00006c00ff0a77ac */ /* 0x000e220008000800 */
[----:B------:R-:W1:Y:S02]  /*11a0*/  LDCU UR11, c[0x0][0x398] ;  /* 0x00007300ff0b77ac */ /* 0x000e640008000800 */
.L_x_232:
[----:B--2---:R-:W-:-:S05]  /*11b0*/  HFMA2 R3, -RZ, RZ, 0, 1.1920928955078125e-07 ;  /* 0x00000002ff037431 */ /* 0x004fca00000001ff */
[----:B------:R-:W-:-:S06]  /*11c0*/  IMAD.WIDE R2, R4, R3, UR4 ;  /* 0x0000000404027e25 */ /* 0x000fcc000f8e0203 */
[----:B------:R-:W2:Y:S01]  /*11d0*/  LDG.E.U16.CONSTANT R2, desc[UR14][R2.64] ;  /* 0x0000000e02027981 */ /* 0x000ea2000c1e9500 */
[----:B------:R-:W-:-:S04]  /*11e0*/  IMAD.MOV.U32 R7, RZ, RZ, 0x2 ;  /* 0x00000002ff077424 */ /* 0x000fc800078e00ff */
[----:B------:R-:W-:-:S06]  /*11f0*/  IMAD.WIDE R6, R4, R7, UR6 ;  /* 0x0000000604067e25 */ /* 0x000fcc000f8e0207 */
[----:B------:R3:W4:Y:S01]  /*1200*/  LDG.E.U16.CONSTANT R6, desc[UR14][R6.64] ;  /* 0x0000000e06067981 */ /* 0x000722000c1e9500 */
[----:B------:R-:W-:Y:S01]  /*1210*/  HFMA2 R9, -RZ, RZ, 3.7421875, 0 ;  /* 0x437c0000ff097431 */ /* 0x000fe200000001ff */
[----:B------:R-:W-:Y:S01]  /*1220*/  MOV R5, 0x3bbb989d ;  /* 0x3bbb989d00057802 */ /* 0x000fe20000000f00 */
[----:B------:R-:W-:Y:S01]  /*1230*/  BSSY.RECONVERGENT B2, `(.L_x_230) ;  /* 0x0000019000027945 */ /* 0x000fe20003800200 */
[----:B--2---:R-:W-:-:S05]  /*1240*/  SHF.L.U32 R20, R2, 0x10, RZ ;  /* 0x0000001002147819 */ /* 0x004fca00000006ff */
[----:B------:R-:W-:-:S04]  /*1250*/  FFMA.SAT R0, R20, -R5, 0.5 ;  /* 0x3f00000014007423 */ /* 0x000fc80000002805 */
[----:B------:R-:W-:-:S04]  /*1260*/  FFMA.RM R0, R0, R9, 12582913 ;  /* 0x4b40000100007423 */ /* 0x000fc80000004009 */
[C---:B------:R-:W-:Y:S01]  /*1270*/  FADD R5, R0.reuse, -12583039 ;  /* 0xcb40007f00057421 */ /* 0x040fe20000000000 */
[----:B------:R-:W-:-:S03]  /*1280*/  SHF.L.U32 R0, R0, 0x17, RZ ;  /* 0x0000001700007819 */ /* 0x000fc600000006ff */
        /* <DEDUP_REMOVED lines=8> */
[----:B------:R-:W-:Y:S01]  /*1310*/  IMAD.MOV.U32 R3, RZ, RZ, R4 ;  /* 0x000000ffff037224 */ /* 0x000fe200078e0004 */
[----:B0-----:R-:W-:Y:S02]  /*1320*/  IADD3 R4, PT, PT, R4, UR10, RZ ;  /* 0x0000000a04047c10 */ /* 0x001fe4000fffe0ff */
[----:B------:R-:W-:Y:S02]  /*1330*/  FFMA R0, R20, R7, RZ ;  /* 0x0000000714007223 */ /* 0x000fe400000000ff */
[----:B-1----:R-:W-:Y:S02]  /*1340*/  ISETP.GE.AND P2, PT, R4, UR11, PT ;  /* 0x0000000b04007c0c */ /* 0x002fe4000bf46270 */
[----:B------:R-:W-:-:S04]  /*1350*/  FFMA R2, -R9, R0, R20 ;  /* 0x0000000009027223 */ /* 0x000fc80000000114 */
[----:B------:R-:W-:Y:S01]  /*1360*/  FFMA R0, R7, R2, R0 ;  /* 0x0000000207007223 */ /* 0x000fe20000000000 */
[----:B----4-:R-:W-:Y:S01]  /*1370*/  SHF.L.U32 R2, R6, 0x10, RZ ;  /* 0x0000001006027819 */ /* 0x010fe200000006ff */
[----:B-----5:R-:W-:Y:S06]  /*1380*/  @!P0 BRA `(.L_x_231) ;  /* 0x00000000000c8947 */ /* 0x020fec0003800000 */
[----:B------:R-:W-:Y:S02]  /*1390*/  MOV R0, R9 ;  /* 0x0000000900007202 */ /* 0x000fe40000000f00 */
[----:B------:R-:W-:-:S07]  /*13a0*/  MOV R8, 0x13c0 ;  /* 0x000013c000087802 */ /* 0x000fce0000000f00 */
[----:B------:R-:W-:Y:S05]  /*13b0*/  CALL.REL.NOINC `($__internal_5_$__cuda_sm3x_div_rn_noftz_f32_slowpath) ;  /* 0x0000000000d87944 */ /* 0x000fea0003c00000 */
.L_x_231:
[----:B------:R-:W-:Y:S05]  /*13c0*/  BSYNC.RECONVERGENT B2 ;  /* 0x0000000000027941 */ /* 0x000fea0003800200 */
.L_x_230:
[----:B------:R-:W-:Y:S01]  /*13d0*/  FMUL R0, R2, R0 ;  /* 0x0000000002007220 */ /* 0x000fe20000400000 */
[----:B------:R-:W-:-:S04]  /*13e0*/  MOV R2, 0x2 ;  /* 0x0000000200027802 */ /* 0x000fc80000000f00 */
[----:B------:R-:W-:Y:S01]  /*13f0*/  F2FP.BF16.F32.PACK_AB R0, RZ, R0 ;  /* 0x00000000ff00723e */ /* 0x000fe200000010ff */
[----:B------:R-:W-:-:S05]  /*1400*/  IMAD.WIDE R2, R3, R2, UR8 ;  /* 0x0000000803027e25 */ /* 0x000fca000f8e0202 */
[----:B------:R2:W-:Y:S01]  /*1410*/  STG.E.U16 desc[UR14][R2.64], R0 ;  /* 0x0000000002007986 */ /* 0x0005e2000c10150e */
[----:B------:R-:W-:Y:S05]  /*1420*/  @!P2 BRA `(.L_x_232) ;  /* 0xfffffffc0060a947 */ /* 0x000fea000383ffff */
[----:B------:R-:W-:Y:S05]  /*1430*/  EXIT ;  /* 0x000000000000794d */ /* 0x000fea0003800000 */
.L_x_210:
[----:B------:R-:W1:Y:S02]  /*1440*/  S2R R4, SR_TID.X ;  /* 0x0000000000047919 */ /* 0x000e640000002100 */
[----:B-1----:R-:W-:-:S13]  /*1450*/  ISETP.GE.AND P0, PT, R4, UR12, PT ;  /* 0x0000000c04007c0c */ /* 0x002fda000bf06270 */
[----:B0-----:R-:W-:Y:S05]  /*1460*/  @P0 EXIT ;  /* 0x000000000000094d */ /* 0x001fea0003800000 */
[----:B------:R-:W0:Y:S01]  /*1470*/  LDCU UR10, c[0x0][0x360] ;  /* 0x00006c00ff0a77ac */ /* 0x000e220008000800 */
[----:B------:R-:W1:Y:S02]  /*1480*/  LDCU UR11, c[0x0][0x398] ;  /* 0x00007300ff0b77ac */ /* 0x000e640008000800 */
.L_x_235:
[----:B--2---:R-:W-:-:S04]  /*1490*/  IMAD.MOV.U32 R3, RZ, RZ, 0x2 ;  /* 0x00000002ff037424 */ /* 0x004fc800078e00ff */
[----:B------:R-:W-:-:S06]  /*14a0*/  IMAD.WIDE R2, R4, R3, UR4 ;  /* 0x0000000404027e25 */ /* 0x000fcc000f8e0203 */
[----:B------:R-:W2:Y:S01]  /*14b0*/  LDG.E.U16.CONSTANT R2, desc[UR14][R2.64] ;  /* 0x0000000e02027981 */ /* 0x000ea2000c1e9500 */
[----:B------:R-:W-:-:S05]  /*14c0*/  HFMA2 R7, -RZ, RZ, 0, 1.1920928955078125e-07 ;  /* 0x00000002ff077431 */ /* 0x000fca00000001ff */
        /* <DEDUP_REMOVED lines=28> */
[----:B------:R-:W-:Y:S05]  /*1690*/  CALL.REL.NOINC `($__internal_5_$__cuda_sm3x_div_rn_noftz_f32_slowpath) ;  /* 0x0000000000207944 */ /* 0x000fea0003c00000 */
.L_x_234:
[----:B------:R-:W-:Y:S05]  /*16a0*/  BSYNC.RECONVERGENT B2 ;  /* 0x0000000000027941 */ /* 0x000fea0003800200 */
.L_x_233:
[----:B------:R-:W-:Y:S01]  /*16b0*/  FMUL R0, R2, R0 ;  /* 0x0000000002007220 */ /* 0x000fe20000400000 */
[----:B------:R-:W-:-:S04]  /*16c0*/  HFMA2 R2, -RZ, RZ, 0, 1.1920928955078125e-07 ;  /* 0x00000002ff027431 */ /* 0x000fc800000001ff */
[----:B------:R-:W-:Y:S01]  /*16d0*/  F2FP.BF16.F32.PACK_AB R0, RZ, R0 ;  /* 0x00000000ff00723e */ /* 0x000fe200000010ff */
[----:B------:R-:W-:-:S05]  /*16e0*/  IMAD.WIDE R2, R3, R2, UR8 ;  /* 0x0000000803027e25 */ /* 0x000fca000f8e0202 */
[----:B------:R2:W-:Y:S01]  /*16f0*/  STG.E.U16 desc[UR14][R2.64], R0 ;  /* 0x0000000002007986 */ /* 0x0005e2000c10150e */
[----:B------:R-:W-:Y:S05]  /*1700*/  @!P2 BRA `(.L_x_235) ;  /* 0xfffffffc0060a947 */ /* 0x000fea000383ffff */
[----:B------:R-:W-:Y:S05]  /*1710*/  EXIT ;  /* 0x000000000000794d */ /* 0x000fea0003800000 */
        .weak           $__internal_5_$__cuda_sm3x_div_rn_noftz_f32_slowpath
        .type           $__internal_5_$__cuda_sm3x_div_rn_noftz_f32_slowpath,@function
        .size           $__internal_5_$__cuda_sm3x_div_rn_noftz_f32_slowpath,(.L_x_253 - $__internal_5_$__cuda_sm3x_div_rn_noftz_f32_slowpath)
$__internal_5_$__cuda_sm3x_div_rn_noftz_f32_slowpath:
[----:B------:R-:W-:Y:S01]  /*1720*/  SHF.R.U32.HI R16, RZ, 0x17, R0 ;  /* 0x00000017ff107819 */ /* 0x000fe20000011600 */
[----:B------:R-:W-:Y:S01]  /*1730*/  BSSY.RECONVERGENT B0, `(.L_x_236) ;  /* 0x0000063000007945 */ /* 0x000fe20003800200 */
[----:B------:R-:W-:Y:S02]  /*1740*/  SHF.R.U32.HI R19, RZ, 0x17, R20 ;  /* 0x00000017ff137819 */ /* 0x000fe40000011614 */
[----:B------:R-:W-:Y:S02]  /*1750*/  LOP3.LUT R16, R16, 0xff, RZ, 0xc0, !PT ;  /* 0x000000ff10107812 */ /* 0x000fe400078ec0ff */
[----:B------:R-:W-:-:S03]  /*1760*/  LOP3.LUT R19, R19, 0xff, RZ, 0xc0, !PT ;  /* 0x000000ff13137812 */ /* 0x000fc600078ec0ff */
[----:B------:R-:W-:Y:S01]  /*1770*/  VIADD R21, R16, 0xffffffff ;  /* 0xffffffff10157836 */ /* 0x000fe20000000000 */
[----:B------:R-:W-:-:S04]  /*1780*/  IADD3 R17, PT, PT, R19, -0x1, RZ ;  /* 0xffffffff13117810 */ /* 0x000fc80007ffe0ff */
        /* <DEDUP_REMOVED lines=26> */
[----:B------:R-:W-:-:S05]  /*1930*/  @!P0 MOV R17, 0xffffffc0 ;  /* 0xffffffc000118802 */ /* 0x000fca0000000f00 */
[----:B------:R-:W-:-:S07]  /*1940*/  @!P1 VIADD R17, R17, 0x40 ;  /* 0x0000004011119836 */ /* 0x000fce0000000000 */
.L_x_237:
        /* <DEDUP_REMOVED lines=51> */
.L_x_244:
[----:B------:R-:W-:-:S04]  /*1c80*/  LOP3.LUT R0, R0, 0x80000000, RZ, 0xc0, !PT ;  /* 0x8000000000007812 */ /* 0x000fc800078ec0ff */
[----:B------:R-:W-:Y:S01]  /*1c90*/  LOP3.LUT R0, R0, 0x7f800000, RZ, 0xfc, !PT ;  /* 0x7f80000000007812 */ /* 0x000fe200078efcff */
[----:B------:R-:W-:Y:S06]  /*1ca0*/  BRA `(.L_x_245) ;  /* 0x0000000000047947 */ /* 0x000fec0003800000 */
.L_x_243:
[----:B------:R-:W-:-:S07]  /*1cb0*/  LEA R0, R17, R0, 0x17 ;  /* 0x0000000011007211 */ /* 0x000fce00078eb8ff */
.L_x_245:
[----:B------:R-:W-:Y:S05]  /*1cc0*/  BSYNC.RECONVERGENT B1 ;  /* 0x0000000000017941 */ /* 0x000fea0003800200 */
.L_x_242:
[----:B------:R-:W-:Y:S05]  /*1cd0*/  BRA `(.L_x_246) ;  /* 0x0000000000207947 */ /* 0x000fea0003800000 */
.L_x_241:
[----:B------:R-:W-:-:S04]  /*1ce0*/  LOP3.LUT R0, R0, 0x80000000, R20, 0x48, !PT ;  /* 0x8000000000007812 */ /* 0x000fc800078e4814 */
[----:B------:R-:W-:Y:S01]  /*1cf0*/  LOP3.LUT R0, R0, 0x7f800000, RZ, 0xfc, !PT ;  /* 0x7f80000000007812 */ /* 0x000fe200078efcff */
[----:B------:R-:W-:Y:S06]  /*1d00*/  BRA `(.L_x_246) ;  /* 0x0000000000147947 */ /* 0x000fec0003800000 */
.L_x_240:
[----:B------:R-:W-:Y:S01]  /*1d10*/  LOP3.LUT R0, R0, 0x80000000, R20, 0x48, !PT ;  /* 0x8000000000007812 */ /* 0x000fe200078e4814 */
[----:B------:R-:W-:Y:S06]  /*1d20*/  BRA `(.L_x_246) ;  /* 0x00000000000c7947 */ /* 0x000fec0003800000 */
.L_x_239:
[----:B------:R-:W0:Y:S01]  /*1d30*/  MUFU.RSQ R0, -QNAN ;  /* 0xffc0000000007908 */ /* 0x000e220000001400 */
[----:B------:R-:W-:Y:S05]  /*1d40*/  BRA `(.L_x_246) ;  /* 0x0000000000047947 */ /* 0x000fea0003800000 */
.L_x_238:
[----:B------:R-:W-:-:S07]  /*1d50*/  FADD.FTZ R0, R20, R0 ;  /* 0x0000000014007221 */ /* 0x000fce0000010000 */
.L_x_246:
[----:B------:R-:W-:Y:S05]  /*1d60*/  BSYNC.RECONVERGENT B0 ;  /* 0x0000000000007941 */ /* 0x000fea0003800200 */
.L_x_236:
[----:B------:R-:W-:Y:S01]  /*1d70*/  HFMA2 R17, -RZ, RZ, 0, 0 ;  /* 0x00000000ff117431 */ /* 0x000fe200000001ff */
[----:B------:R-:W-:-:S04]  /*1d80*/  MOV R16, R8 ;  /* 0x0000000800107202 */ /* 0x000fc80000000f00 */
[----:B0-----:R-:W-:Y:S05]  /*1d90*/  RET.REL.NODEC R16 `(fused_swiglu_bf16) ;  /* 0xffffffe010987950 */ /* 0x001fea0003c3ffff */
.L_x_247:
        /* <DEDUP_REMOVED lines=14> */
.L_x_253:


//--------------------- .nv.shared.reserved.0     --------------------------
	.section	.nv.shared.reserved.0,"aw",@nobits
	.weak		__nv_reservedSMEM_offset_0_alias
	.size		__nv_reservedSMEM_offset_0_alias, 0, 64
	.other		__nv_reservedSMEM_offset_0_alias,@"STO_CUDA_RESERVED_SHARED STV_DEFAULT"
__nv_reservedSMEM_offset_0_alias:
	.zero		0
	.zero		64


//--------------------- .nv.constant0.fused_swiglu_packed_fp32 --------------------------
	.section	.nv.constant0.fused_swiglu_packed_fp32,"a",@progbits
	.sectionflags	@""
	.align	4
.nv.constant0.fused_swiglu_packed_fp32:
	.zero		916


//--------------------- .nv.constant0.fused_swiglu_packed_fp16 --------------------------
	.section	.nv.constant0.fused_swiglu_packed_fp16,"a",@progbits
	.sectionflags	@""
	.align	4
.nv.constant0.fused_swiglu_packed_fp16:
	.zero		916


//--------------------- .nv.constant0.fused_swiglu_packed_bf16 --------------------------
	.section	.nv.constant0.fused_swiglu_packed_bf16,"a",@progbits
	.sectionflags	@""
	.align	4
.nv.constant0.fused_swiglu_packed_bf16:
	.zero		916


//--------------------- .nv.constant0.fused_swiglu_fp32 --------------------------
	.section	.nv.constant0.fused_swiglu_fp32,"a",@progbits
	.sectionflags	@""
	.align	4
.nv.constant0.fused_swiglu_fp32:
	.zero		924


//--------------------- .nv.constant0.fused_swiglu_fp16 --------------------------
	.section	.nv.constant0.fused_swiglu_fp16,"a",@progbits
	.sectionflags	@""
	.align	4
.nv.constant0.fused_swiglu_fp16:
	.zero		924


//--------------------- .nv.constant0.fused_swiglu_bf16 --------------------------
	.section	.nv.constant0.fused_swiglu_bf16,"a",@progbits
	.sectionflags	@""
	.align	4
.nv.constant0.fused_swiglu_bf16:
	.zero		924


//--------------------- SYMBOLS --------------------------

	.type		.nv.reservedSmem.offset0,@object
	.size		.nv.reservedSmem.offset0,0x4
